//
// Generated by NVIDIA NVVM Compiler
//
// Compiler Build ID: CL-36424714
// Cuda compilation tools, release 13.0, V13.0.88
// Based on NVVM 20.0.0
//

.version 9.0
.target sm_100
.address_size 64

	// .globl	_Z16downscalerKernelIiEvPKT_PS0_iiiii
.extern .func  (.param .b32 func_retval0) vprintf
(
	.param .b64 vprintf_param_0,
	.param .b64 vprintf_param_1
)
;
.global .align 1 .b8 $str[44] = {108, 109, 97, 111, 32, 119, 104, 97, 116, 32, 107, 105, 110, 100, 32, 111, 102, 32, 109, 97, 116, 114, 105, 120, 32, 115, 104, 105, 116, 32, 105, 115, 32, 116, 104, 105, 115, 63, 32, 108, 111, 108, 10};

.visible .entry _Z16downscalerKernelIiEvPKT_PS0_iiiii(
	.param .u64 .ptr .align 1 _Z16downscalerKernelIiEvPKT_PS0_iiiii_param_0,
	.param .u64 .ptr .align 1 _Z16downscalerKernelIiEvPKT_PS0_iiiii_param_1,
	.param .u32 _Z16downscalerKernelIiEvPKT_PS0_iiiii_param_2,
	.param .u32 _Z16downscalerKernelIiEvPKT_PS0_iiiii_param_3,
	.param .u32 _Z16downscalerKernelIiEvPKT_PS0_iiiii_param_4,
	.param .u32 _Z16downscalerKernelIiEvPKT_PS0_iiiii_param_5,
	.param .u32 _Z16downscalerKernelIiEvPKT_PS0_iiiii_param_6
)
{
	.reg .pred 	%p<15>;
	.reg .b32 	%r<112>;
	.reg .b32 	%f<78>;
	.reg .b64 	%rd<47>;

	ld.param.u64 	%rd7, [_Z16downscalerKernelIiEvPKT_PS0_iiiii_param_0];
	ld.param.u64 	%rd8, [_Z16downscalerKernelIiEvPKT_PS0_iiiii_param_1];
	ld.param.u32 	%r27, [_Z16downscalerKernelIiEvPKT_PS0_iiiii_param_2];
	ld.param.u32 	%r29, [_Z16downscalerKernelIiEvPKT_PS0_iiiii_param_4];
	ld.param.u32 	%r30, [_Z16downscalerKernelIiEvPKT_PS0_iiiii_param_5];
	ld.param.u32 	%r31, [_Z16downscalerKernelIiEvPKT_PS0_iiiii_param_6];
	cvta.to.global.u64 	%rd1, %rd8;
	cvta.to.global.u64 	%rd2, %rd7;
	mov.u64 	%rd9, $str;
	cvta.global.u64 	%rd10, %rd9;
	{ // callseq 0, 0
	.param .b64 param0;
	st.param.b64 	[param0], %rd10;
	.param .b64 param1;
	st.param.b64 	[param1], 0;
	.param .b32 retval0;
	call.uni (retval0), 
	vprintf, 
	(
	param0, 
	param1
	);
	ld.param.b32 	%r32, [retval0];
	} // callseq 0
	setp.lt.s32 	%p1, %r30, 1;
	@%p1 bra 	$L__BB0_14;
	min.s32 	%r34, %r31, %r27;
	setp.lt.s32 	%p2, %r34, 1;
	@%p2 bra 	$L__BB0_14;
	ld.param.u32 	%r101, [_Z16downscalerKernelIiEvPKT_PS0_iiiii_param_3];
	and.b32  	%r1, %r27, 2147483644;
	add.s64 	%rd3, %rd2, 8;
	cvt.rn.f32.s32 	%f8, %r30;
	cvt.rn.f32.s32 	%f9, %r101;
	div.rn.f32 	%f1, %f9, %f8;
	cvt.rn.f32.s32 	%f10, %r31;
	cvt.rn.f32.s32 	%f11, %r29;
	div.rn.f32 	%f2, %f11, %f10;
	mov.b32 	%r103, 0;
$L__BB0_3:
	ld.param.u32 	%r102, [_Z16downscalerKernelIiEvPKT_PS0_iiiii_param_3];
	cvt.rn.f32.u32 	%f12, %r103;
	fma.rn.f32 	%f13, %f1, %f12, 0f3F000000;
	cvt.rzi.s32.f32 	%r37, %f13;
	setp.lt.s32 	%p3, %r37, %r102;
	add.s32 	%r38, %r102, -1;
	selp.b32 	%r39, %r37, %r38, %p3;
	add.s32 	%r40, %r39, 1;
	setp.lt.s32 	%p4, %r40, %r102;
	selp.b32 	%r41, %r40, %r38, %p4;
	cvt.rn.f32.s32 	%f14, %r39;
	sub.f32 	%f3, %f13, %f14;
	mul.lo.s32 	%r3, %r39, %r29;
	mul.lo.s32 	%r4, %r41, %r29;
	mov.b32 	%r104, 0;
$L__BB0_4:
	setp.lt.u32 	%p5, %r27, 4;
	mad.lo.s32 	%r43, %r103, %r31, %r104;
	mul.lo.s32 	%r6, %r43, %r27;
	cvt.rn.f32.u32 	%f15, %r104;
	fma.rn.f32 	%f16, %f2, %f15, 0f3F000000;
	cvt.rzi.s32.f32 	%r44, %f16;
	setp.lt.s32 	%p6, %r44, %r29;
	add.s32 	%r45, %r29, -1;
	selp.b32 	%r46, %r44, %r45, %p6;
	add.s32 	%r47, %r46, 1;
	setp.lt.s32 	%p7, %r47, %r29;
	selp.b32 	%r48, %r47, %r45, %p7;
	cvt.rn.f32.s32 	%f17, %r46;
	sub.f32 	%f18, %f16, %f17;
	mov.f32 	%f19, 0f3F800000;
	sub.f32 	%f20, %f19, %f18;
	sub.f32 	%f21, %f19, %f3;
	mul.f32 	%f4, %f21, %f20;
	add.s32 	%r49, %r46, %r3;
	mul.lo.s32 	%r7, %r49, %r27;
	mul.f32 	%f5, %f21, %f18;
	add.s32 	%r50, %r48, %r3;
	mul.lo.s32 	%r8, %r50, %r27;
	mul.f32 	%f6, %f3, %f20;
	add.s32 	%r51, %r46, %r4;
	mul.lo.s32 	%r9, %r51, %r27;
	mul.f32 	%f7, %f3, %f18;
	add.s32 	%r52, %r48, %r4;
	mul.lo.s32 	%r10, %r52, %r27;
	mov.b32 	%r111, 0;
	@%p5 bra 	$L__BB0_7;
	and.b32  	%r53, %r27, 2147483644;
	neg.s32 	%r109, %r53;
	mul.wide.u32 	%rd11, %r6, 4;
	add.s64 	%rd12, %rd1, %rd11;
	add.s64 	%rd46, %rd12, 8;
	mov.u32 	%r105, %r10;
	mov.u32 	%r106, %r9;
	mov.u32 	%r107, %r8;
	mov.u32 	%r108, %r7;
$L__BB0_6:
	.pragma "nounroll";
	mul.wide.s32 	%rd13, %r108, 4;
	add.s64 	%rd14, %rd3, %rd13;
	mul.wide.s32 	%rd15, %r107, 4;
	add.s64 	%rd16, %rd3, %rd15;
	mul.wide.s32 	%rd17, %r106, 4;
	add.s64 	%rd18, %rd3, %rd17;
	mul.wide.s32 	%rd19, %r105, 4;
	add.s64 	%rd20, %rd3, %rd19;
	ld.global.u32 	%r54, [%rd14+-8];
	ld.global.u32 	%r55, [%rd16+-8];
	ld.global.u32 	%r56, [%rd18+-8];
	ld.global.u32 	%r57, [%rd20+-8];
	cvt.rn.f32.s32 	%f22, %r54;
	cvt.rn.f32.s32 	%f23, %r55;
	mul.f32 	%f24, %f5, %f23;
	fma.rn.f32 	%f25, %f4, %f22, %f24;
	cvt.rn.f32.s32 	%f26, %r56;
	fma.rn.f32 	%f27, %f6, %f26, %f25;
	cvt.rn.f32.s32 	%f28, %r57;
	fma.rn.f32 	%f29, %f7, %f28, %f27;
	cvt.rzi.s32.f32 	%r58, %f29;
	st.global.u32 	[%rd46+-8], %r58;
	ld.global.u32 	%r59, [%rd14+-4];
	ld.global.u32 	%r60, [%rd16+-4];
	ld.global.u32 	%r61, [%rd18+-4];
	ld.global.u32 	%r62, [%rd20+-4];
	cvt.rn.f32.s32 	%f30, %r59;
	cvt.rn.f32.s32 	%f31, %r60;
	mul.f32 	%f32, %f5, %f31;
	fma.rn.f32 	%f33, %f4, %f30, %f32;
	cvt.rn.f32.s32 	%f34, %r61;
	fma.rn.f32 	%f35, %f6, %f34, %f33;
	cvt.rn.f32.s32 	%f36, %r62;
	fma.rn.f32 	%f37, %f7, %f36, %f35;
	cvt.rzi.s32.f32 	%r63, %f37;
	st.global.u32 	[%rd46+-4], %r63;
	ld.global.u32 	%r64, [%rd14];
	ld.global.u32 	%r65, [%rd16];
	ld.global.u32 	%r66, [%rd18];
	ld.global.u32 	%r67, [%rd20];
	cvt.rn.f32.s32 	%f38, %r64;
	cvt.rn.f32.s32 	%f39, %r65;
	mul.f32 	%f40, %f5, %f39;
	fma.rn.f32 	%f41, %f4, %f38, %f40;
	cvt.rn.f32.s32 	%f42, %r66;
	fma.rn.f32 	%f43, %f6, %f42, %f41;
	cvt.rn.f32.s32 	%f44, %r67;
	fma.rn.f32 	%f45, %f7, %f44, %f43;
	cvt.rzi.s32.f32 	%r68, %f45;
	st.global.u32 	[%rd46], %r68;
	ld.global.u32 	%r69, [%rd14+4];
	ld.global.u32 	%r70, [%rd16+4];
	ld.global.u32 	%r71, [%rd18+4];
	ld.global.u32 	%r72, [%rd20+4];
	cvt.rn.f32.s32 	%f46, %r69;
	cvt.rn.f32.s32 	%f47, %r70;
	mul.f32 	%f48, %f5, %f47;
	fma.rn.f32 	%f49, %f4, %f46, %f48;
	cvt.rn.f32.s32 	%f50, %r71;
	fma.rn.f32 	%f51, %f6, %f50, %f49;
	cvt.rn.f32.s32 	%f52, %r72;
	fma.rn.f32 	%f53, %f7, %f52, %f51;
	cvt.rzi.s32.f32 	%r73, %f53;
	st.global.u32 	[%rd46+4], %r73;
	add.s32 	%r109, %r109, 4;
	add.s32 	%r108, %r108, 4;
	add.s32 	%r107, %r107, 4;
	add.s32 	%r106, %r106, 4;
	add.s64 	%rd46, %rd46, 16;
	add.s32 	%r105, %r105, 4;
	setp.ne.s32 	%p8, %r109, 0;
	mov.u32 	%r111, %r1;
	@%p8 bra 	$L__BB0_6;
$L__BB0_7:
	and.b32  	%r74, %r27, 3;
	setp.eq.s32 	%p9, %r74, 0;
	@%p9 bra 	$L__BB0_12;
	setp.eq.s32 	%p10, %r74, 1;
	@%p10 bra 	$L__BB0_10;
	add.s32 	%r75, %r111, %r7;
	mul.wide.s32 	%rd21, %r75, 4;
	add.s64 	%rd22, %rd2, %rd21;
	ld.global.u32 	%r76, [%rd22];
	add.s32 	%r77, %r111, %r8;
	mul.wide.s32 	%rd23, %r77, 4;
	add.s64 	%rd24, %rd2, %rd23;
	ld.global.u32 	%r78, [%rd24];
	add.s32 	%r79, %r111, %r9;
	mul.wide.s32 	%rd25, %r79, 4;
	add.s64 	%rd26, %rd2, %rd25;
	ld.global.u32 	%r80, [%rd26];
	add.s32 	%r81, %r111, %r10;
	mul.wide.s32 	%rd27, %r81, 4;
	add.s64 	%rd28, %rd2, %rd27;
	ld.global.u32 	%r82, [%rd28];
	cvt.rn.f32.s32 	%f54, %r76;
	cvt.rn.f32.s32 	%f55, %r78;
	mul.f32 	%f56, %f5, %f55;
	fma.rn.f32 	%f57, %f4, %f54, %f56;
	cvt.rn.f32.s32 	%f58, %r80;
	fma.rn.f32 	%f59, %f6, %f58, %f57;
	cvt.rn.f32.s32 	%f60, %r82;
	fma.rn.f32 	%f61, %f7, %f60, %f59;
	cvt.rzi.s32.f32 	%r83, %f61;
	add.s32 	%r84, %r111, %r6;
	mul.wide.u32 	%rd29, %r84, 4;
	add.s64 	%rd30, %rd1, %rd29;
	st.global.u32 	[%rd30], %r83;
	ld.global.u32 	%r85, [%rd22+4];
	ld.global.u32 	%r86, [%rd24+4];
	ld.global.u32 	%r87, [%rd26+4];
	ld.global.u32 	%r88, [%rd28+4];
	cvt.rn.f32.s32 	%f62, %r85;
	cvt.rn.f32.s32 	%f63, %r86;
	mul.f32 	%f64, %f5, %f63;
	fma.rn.f32 	%f65, %f4, %f62, %f64;
	cvt.rn.f32.s32 	%f66, %r87;
	fma.rn.f32 	%f67, %f6, %f66, %f65;
	cvt.rn.f32.s32 	%f68, %r88;
	fma.rn.f32 	%f69, %f7, %f68, %f67;
	cvt.rzi.s32.f32 	%r89, %f69;
	cvt.u64.u32 	%rd31, %r6;
	cvt.u64.u32 	%rd32, %r111;
	add.s64 	%rd33, %rd32, %rd31;
	shl.b64 	%rd34, %rd33, 2;
	add.s64 	%rd35, %rd1, %rd34;
	st.global.u32 	[%rd35+4], %r89;
	add.s32 	%r111, %r111, 2;
$L__BB0_10:
	and.b32  	%r90, %r27, 1;
	setp.eq.b32 	%p11, %r90, 1;
	not.pred 	%p12, %p11;
	@%p12 bra 	$L__BB0_12;
	add.s32 	%r91, %r111, %r7;
	mul.wide.s32 	%rd36, %r91, 4;
	add.s64 	%rd37, %rd2, %rd36;
	ld.global.u32 	%r92, [%rd37];
	add.s32 	%r93, %r111, %r8;
	mul.wide.s32 	%rd38, %r93, 4;
	add.s64 	%rd39, %rd2, %rd38;
	ld.global.u32 	%r94, [%rd39];
	add.s32 	%r95, %r111, %r9;
	mul.wide.s32 	%rd40, %r95, 4;
	add.s64 	%rd41, %rd2, %rd40;
	ld.global.u32 	%r96, [%rd41];
	add.s32 	%r97, %r111, %r10;
	mul.wide.s32 	%rd42, %r97, 4;
	add.s64 	%rd43, %rd2, %rd42;
	ld.global.u32 	%r98, [%rd43];
	cvt.rn.f32.s32 	%f70, %r92;
	cvt.rn.f32.s32 	%f71, %r94;
	mul.f32 	%f72, %f5, %f71;
	fma.rn.f32 	%f73, %f4, %f70, %f72;
	cvt.rn.f32.s32 	%f74, %r96;
	fma.rn.f32 	%f75, %f6, %f74, %f73;
	cvt.rn.f32.s32 	%f76, %r98;
	fma.rn.f32 	%f77, %f7, %f76, %f75;
	cvt.rzi.s32.f32 	%r99, %f77;
	add.s32 	%r100, %r111, %r6;
	mul.wide.u32 	%rd44, %r100, 4;
	add.s64 	%rd45, %rd1, %rd44;
	st.global.u32 	[%rd45], %r99;
$L__BB0_12:
	add.s32 	%r104, %r104, 1;
	setp.ne.s32 	%p13, %r104, %r31;
	@%p13 bra 	$L__BB0_4;
	add.s32 	%r103, %r103, 1;
	setp.ne.s32 	%p14, %r103, %r30;
	@%p14 bra 	$L__BB0_3;
$L__BB0_14:
	ret;

}
	// .globl	_Z16downscalerKernelIfEvPKT_PS0_iiiii
.visible .entry _Z16downscalerKernelIfEvPKT_PS0_iiiii(
	.param .u64 .ptr .align 1 _Z16downscalerKernelIfEvPKT_PS0_iiiii_param_0,
	.param .u64 .ptr .align 1 _Z16downscalerKernelIfEvPKT_PS0_iiiii_param_1,
	.param .u32 _Z16downscalerKernelIfEvPKT_PS0_iiiii_param_2,
	.param .u32 _Z16downscalerKernelIfEvPKT_PS0_iiiii_param_3,
	.param .u32 _Z16downscalerKernelIfEvPKT_PS0_iiiii_param_4,
	.param .u32 _Z16downscalerKernelIfEvPKT_PS0_iiiii_param_5,
	.param .u32 _Z16downscalerKernelIfEvPKT_PS0_iiiii_param_6
)
{
	.reg .pred 	%p<15>;
	.reg .b32 	%r<77>;
	.reg .b32 	%f<78>;
	.reg .b64 	%rd<47>;

	ld.param.u64 	%rd7, [_Z16downscalerKernelIfEvPKT_PS0_iiiii_param_0];
	ld.param.u64 	%rd8, [_Z16downscalerKernelIfEvPKT_PS0_iiiii_param_1];
	ld.param.u32 	%r27, [_Z16downscalerKernelIfEvPKT_PS0_iiiii_param_2];
	ld.param.u32 	%r29, [_Z16downscalerKernelIfEvPKT_PS0_iiiii_param_4];
	ld.param.u32 	%r30, [_Z16downscalerKernelIfEvPKT_PS0_iiiii_param_5];
	ld.param.u32 	%r31, [_Z16downscalerKernelIfEvPKT_PS0_iiiii_param_6];
	cvta.to.global.u64 	%rd1, %rd8;
	cvta.to.global.u64 	%rd2, %rd7;
	mov.u64 	%rd9, $str;
	cvta.global.u64 	%rd10, %rd9;
	{ // callseq 1, 0
	.param .b64 param0;
	st.param.b64 	[param0], %rd10;
	.param .b64 param1;
	st.param.b64 	[param1], 0;
	.param .b32 retval0;
	call.uni (retval0), 
	vprintf, 
	(
	param0, 
	param1
	);
	ld.param.b32 	%r32, [retval0];
	} // callseq 1
	setp.lt.s32 	%p1, %r30, 1;
	@%p1 bra 	$L__BB1_14;
	min.s32 	%r34, %r31, %r27;
	setp.lt.s32 	%p2, %r34, 1;
	@%p2 bra 	$L__BB1_14;
	ld.param.u32 	%r66, [_Z16downscalerKernelIfEvPKT_PS0_iiiii_param_3];
	and.b32  	%r1, %r27, 2147483644;
	add.s64 	%rd3, %rd2, 8;
	cvt.rn.f32.s32 	%f8, %r30;
	cvt.rn.f32.s32 	%f9, %r66;
	div.rn.f32 	%f1, %f9, %f8;
	cvt.rn.f32.s32 	%f10, %r31;
	cvt.rn.f32.s32 	%f11, %r29;
	div.rn.f32 	%f2, %f11, %f10;
	mov.b32 	%r68, 0;
$L__BB1_3:
	ld.param.u32 	%r67, [_Z16downscalerKernelIfEvPKT_PS0_iiiii_param_3];
	cvt.rn.f32.u32 	%f12, %r68;
	fma.rn.f32 	%f13, %f1, %f12, 0f3F000000;
	cvt.rzi.s32.f32 	%r37, %f13;
	setp.lt.s32 	%p3, %r37, %r67;
	add.s32 	%r38, %r67, -1;
	selp.b32 	%r39, %r37, %r38, %p3;
	add.s32 	%r40, %r39, 1;
	setp.lt.s32 	%p4, %r40, %r67;
	selp.b32 	%r41, %r40, %r38, %p4;
	cvt.rn.f32.s32 	%f14, %r39;
	sub.f32 	%f3, %f13, %f14;
	mul.lo.s32 	%r3, %r39, %r29;
	mul.lo.s32 	%r4, %r41, %r29;
	mov.b32 	%r69, 0;
$L__BB1_4:
	setp.lt.u32 	%p5, %r27, 4;
	mad.lo.s32 	%r43, %r68, %r31, %r69;
	mul.lo.s32 	%r6, %r43, %r27;
	cvt.rn.f32.u32 	%f15, %r69;
	fma.rn.f32 	%f16, %f2, %f15, 0f3F000000;
	cvt.rzi.s32.f32 	%r44, %f16;
	setp.lt.s32 	%p6, %r44, %r29;
	add.s32 	%r45, %r29, -1;
	selp.b32 	%r46, %r44, %r45, %p6;
	add.s32 	%r47, %r46, 1;
	setp.lt.s32 	%p7, %r47, %r29;
	selp.b32 	%r48, %r47, %r45, %p7;
	cvt.rn.f32.s32 	%f17, %r46;
	sub.f32 	%f18, %f16, %f17;
	mov.f32 	%f19, 0f3F800000;
	sub.f32 	%f20, %f19, %f18;
	sub.f32 	%f21, %f19, %f3;
	mul.f32 	%f4, %f21, %f20;
	add.s32 	%r49, %r46, %r3;
	mul.lo.s32 	%r7, %r49, %r27;
	mul.f32 	%f5, %f21, %f18;
	add.s32 	%r50, %r48, %r3;
	mul.lo.s32 	%r8, %r50, %r27;
	mul.f32 	%f6, %f3, %f20;
	add.s32 	%r51, %r46, %r4;
	mul.lo.s32 	%r9, %r51, %r27;
	mul.f32 	%f7, %f3, %f18;
	add.s32 	%r52, %r48, %r4;
	mul.lo.s32 	%r10, %r52, %r27;
	mov.b32 	%r76, 0;
	@%p5 bra 	$L__BB1_7;
	and.b32  	%r53, %r27, 2147483644;
	neg.s32 	%r74, %r53;
	mul.wide.u32 	%rd11, %r6, 4;
	add.s64 	%rd12, %rd1, %rd11;
	add.s64 	%rd46, %rd12, 8;
	mov.u32 	%r70, %r10;
	mov.u32 	%r71, %r9;
	mov.u32 	%r72, %r8;
	mov.u32 	%r73, %r7;
$L__BB1_6:
	.pragma "nounroll";
	mul.wide.s32 	%rd13, %r73, 4;
	add.s64 	%rd14, %rd3, %rd13;
	mul.wide.s32 	%rd15, %r72, 4;
	add.s64 	%rd16, %rd3, %rd15;
	mul.wide.s32 	%rd17, %r71, 4;
	add.s64 	%rd18, %rd3, %rd17;
	mul.wide.s32 	%rd19, %r70, 4;
	add.s64 	%rd20, %rd3, %rd19;
	ld.global.f32 	%f22, [%rd14+-8];
	ld.global.f32 	%f23, [%rd16+-8];
	ld.global.f32 	%f24, [%rd18+-8];
	ld.global.f32 	%f25, [%rd20+-8];
	mul.f32 	%f26, %f5, %f23;
	fma.rn.f32 	%f27, %f4, %f22, %f26;
	fma.rn.f32 	%f28, %f6, %f24, %f27;
	fma.rn.f32 	%f29, %f7, %f25, %f28;
	st.global.f32 	[%rd46+-8], %f29;
	ld.global.f32 	%f30, [%rd14+-4];
	ld.global.f32 	%f31, [%rd16+-4];
	ld.global.f32 	%f32, [%rd18+-4];
	ld.global.f32 	%f33, [%rd20+-4];
	mul.f32 	%f34, %f5, %f31;
	fma.rn.f32 	%f35, %f4, %f30, %f34;
	fma.rn.f32 	%f36, %f6, %f32, %f35;
	fma.rn.f32 	%f37, %f7, %f33, %f36;
	st.global.f32 	[%rd46+-4], %f37;
	ld.global.f32 	%f38, [%rd14];
	ld.global.f32 	%f39, [%rd16];
	ld.global.f32 	%f40, [%rd18];
	ld.global.f32 	%f41, [%rd20];
	mul.f32 	%f42, %f5, %f39;
	fma.rn.f32 	%f43, %f4, %f38, %f42;
	fma.rn.f32 	%f44, %f6, %f40, %f43;
	fma.rn.f32 	%f45, %f7, %f41, %f44;
	st.global.f32 	[%rd46], %f45;
	ld.global.f32 	%f46, [%rd14+4];
	ld.global.f32 	%f47, [%rd16+4];
	ld.global.f32 	%f48, [%rd18+4];
	ld.global.f32 	%f49, [%rd20+4];
	mul.f32 	%f50, %f5, %f47;
	fma.rn.f32 	%f51, %f4, %f46, %f50;
	fma.rn.f32 	%f52, %f6, %f48, %f51;
	fma.rn.f32 	%f53, %f7, %f49, %f52;
	st.global.f32 	[%rd46+4], %f53;
	add.s32 	%r74, %r74, 4;
	add.s32 	%r73, %r73, 4;
	add.s32 	%r72, %r72, 4;
	add.s32 	%r71, %r71, 4;
	add.s64 	%rd46, %rd46, 16;
	add.s32 	%r70, %r70, 4;
	setp.ne.s32 	%p8, %r74, 0;
	mov.u32 	%r76, %r1;
	@%p8 bra 	$L__BB1_6;
$L__BB1_7:
	and.b32  	%r54, %r27, 3;
	setp.eq.s32 	%p9, %r54, 0;
	@%p9 bra 	$L__BB1_12;
	setp.eq.s32 	%p10, %r54, 1;
	@%p10 bra 	$L__BB1_10;
	add.s32 	%r55, %r76, %r7;
	mul.wide.s32 	%rd21, %r55, 4;
	add.s64 	%rd22, %rd2, %rd21;
	ld.global.f32 	%f54, [%rd22];
	add.s32 	%r56, %r76, %r8;
	mul.wide.s32 	%rd23, %r56, 4;
	add.s64 	%rd24, %rd2, %rd23;
	ld.global.f32 	%f55, [%rd24];
	add.s32 	%r57, %r76, %r9;
	mul.wide.s32 	%rd25, %r57, 4;
	add.s64 	%rd26, %rd2, %rd25;
	ld.global.f32 	%f56, [%rd26];
	add.s32 	%r58, %r76, %r10;
	mul.wide.s32 	%rd27, %r58, 4;
	add.s64 	%rd28, %rd2, %rd27;
	ld.global.f32 	%f57, [%rd28];
	mul.f32 	%f58, %f5, %f55;
	fma.rn.f32 	%f59, %f4, %f54, %f58;
	fma.rn.f32 	%f60, %f6, %f56, %f59;
	fma.rn.f32 	%f61, %f7, %f57, %f60;
	add.s32 	%r59, %r76, %r6;
	mul.wide.u32 	%rd29, %r59, 4;
	add.s64 	%rd30, %rd1, %rd29;
	st.global.f32 	[%rd30], %f61;
	ld.global.f32 	%f62, [%rd22+4];
	ld.global.f32 	%f63, [%rd24+4];
	ld.global.f32 	%f64, [%rd26+4];
	ld.global.f32 	%f65, [%rd28+4];
	mul.f32 	%f66, %f5, %f63;
	fma.rn.f32 	%f67, %f4, %f62, %f66;
	fma.rn.f32 	%f68, %f6, %f64, %f67;
	fma.rn.f32 	%f69, %f7, %f65, %f68;
	cvt.u64.u32 	%rd31, %r6;
	cvt.u64.u32 	%rd32, %r76;
	add.s64 	%rd33, %rd32, %rd31;
	shl.b64 	%rd34, %rd33, 2;
	add.s64 	%rd35, %rd1, %rd34;
	st.global.f32 	[%rd35+4], %f69;
	add.s32 	%r76, %r76, 2;
$L__BB1_10:
	and.b32  	%r60, %r27, 1;
	setp.eq.b32 	%p11, %r60, 1;
	not.pred 	%p12, %p11;
	@%p12 bra 	$L__BB1_12;
	add.s32 	%r61, %r76, %r7;
	mul.wide.s32 	%rd36, %r61, 4;
	add.s64 	%rd37, %rd2, %rd36;
	ld.global.f32 	%f70, [%rd37];
	add.s32 	%r62, %r76, %r8;
	mul.wide.s32 	%rd38, %r62, 4;
	add.s64 	%rd39, %rd2, %rd38;
	ld.global.f32 	%f71, [%rd39];
	add.s32 	%r63, %r76, %r9;
	mul.wide.s32 	%rd40, %r63, 4;
	add.s64 	%rd41, %rd2, %rd40;
	ld.global.f32 	%f72, [%rd41];
	add.s32 	%r64, %r76, %r10;
	mul.wide.s32 	%rd42, %r64, 4;
	add.s64 	%rd43, %rd2, %rd42;
	ld.global.f32 	%f73, [%rd43];
	mul.f32 	%f74, %f5, %f71;
	fma.rn.f32 	%f75, %f4, %f70, %f74;
	fma.rn.f32 	%f76, %f6, %f72, %f75;
	fma.rn.f32 	%f77, %f7, %f73, %f76;
	add.s32 	%r65, %r76, %r6;
	mul.wide.u32 	%rd44, %r65, 4;
	add.s64 	%rd45, %rd1, %rd44;
	st.global.f32 	[%rd45], %f77;
$L__BB1_12:
	add.s32 	%r69, %r69, 1;
	setp.ne.s32 	%p13, %r69, %r31;
	@%p13 bra 	$L__BB1_4;
	add.s32 	%r68, %r68, 1;
	setp.ne.s32 	%p14, %r68, %r30;
	@%p14 bra 	$L__BB1_3;
$L__BB1_14:
	ret;

}


// ===== COMPILED SASS (sm_100) =====

	.target	sm_100

	.elftype	@"ET_EXEC"


//--------------------- .note.nv.tkinfo           --------------------------
	.section	.note.nv.tkinfo,"",@"SHT_NOTE"
	.sectionflags	@"SHF_NOTE_NV_TKINFO"
	.tkinfo
        /*0018*/ 	.word	0x00000002
        /*0030*/ 	.string	""
        /*0030*/ 	.string	"ptxas"
        /*0030*/ 	.string	"Cuda compilation tools, release 13.0, V13.0.88"
        /*0030*/ 	.string	"Build cuda_13.0.r13.0/compiler.36424714_0"
        /*0030*/ 	.string	"-arch sm_100 -m 64 "



//--------------------- .note.nv.cuinfo           --------------------------
	.section	.note.nv.cuinfo,"",@"SHT_NOTE"
	.sectionflags	@"SHF_NOTE_NV_CUINFO"
        /*0018*/ 	.short	0x0002
        /*001a*/ 	.short	0x0064
        /*001c*/ 	.short	0x0082
	.zero		2


//--------------------- .nv.info                  --------------------------
	.section	.nv.info,"",@"SHT_CUDA_INFO"
	.align	4


	//----- nvinfo : EIATTR_REGCOUNT
	.align		4
        /*0000*/ 	.byte	0x04, 0x2f
        /*0002*/ 	.short	(.L_2 - .L_1)
	.align		4
.L_1:
        /*0004*/ 	.word	index@(_Z16downscalerKernelIiEvPKT_PS0_iiiii)
        /*0008*/ 	.word	0x00000028


	//----- nvinfo : EIATTR_FRAME_SIZE
	.align		4
.L_2:
        /*000c*/ 	.byte	0x04, 0x11
        /*000e*/ 	.short	(.L_4 - .L_3)
	.align		4
.L_3:
        /*0010*/ 	.word	index@($__internal_1_$__cuda_sm3x_div_rn_noftz_f32_slowpath)
        /*0014*/ 	.word	0x00000000


	//----- nvinfo : EIATTR_FRAME_SIZE
	.align		4
.L_4:
        /*0018*/ 	.byte	0x04, 0x11
        /*001a*/ 	.short	(.L_6 - .L_5)
	.align		4
.L_5:
        /*001c*/ 	.word	index@(_Z16downscalerKernelIiEvPKT_PS0_iiiii)
        /*0020*/ 	.word	0x00000000


	//----- nvinfo : EIATTR_REGCOUNT
	.align		4
.L_6:
        /*0024*/ 	.byte	0x04, 0x2f
        /*0026*/ 	.short	(.L_8 - .L_7)
	.align		4
.L_7:
        /*0028*/ 	.word	index@(_Z16downscalerKernelIfEvPKT_PS0_iiiii)
        /*002c*/ 	.word	0x00000028


	//----- nvinfo : EIATTR_FRAME_SIZE
	.align		4
.L_8:
        /*0030*/ 	.byte	0x04, 0x11
        /*0032*/ 	.short	(.L_10 - .L_9)
	.align		4
.L_9:
        /*0034*/ 	.word	index@($__internal_0_$__cuda_sm3x_div_rn_noftz_f32_slowpath)
        /*0038*/ 	.word	0x00000000


	//----- nvinfo : EIATTR_FRAME_SIZE
	.align		4
.L_10:
        /*003c*/ 	.byte	0x04, 0x11
        /*003e*/ 	.short	(.L_12 - .L_11)
	.align		4
.L_11:
        /*0040*/ 	.word	index@(_Z16downscalerKernelIfEvPKT_PS0_iiiii)
        /*0044*/ 	.word	0x00000000


	//----- nvinfo : EIATTR_MIN_STACK_SIZE
	.align		4
.L_12:
        /*0048*/ 	.byte	0x04, 0x12
        /*004a*/ 	.short	(.L_14 - .L_13)
	.align		4
.L_13:
        /*004c*/ 	.word	index@(_Z16downscalerKernelIfEvPKT_PS0_iiiii)
        /*0050*/ 	.word	0x00000000


	//----- nvinfo : EIATTR_MIN_STACK_SIZE
	.align		4
.L_14:
        /*0054*/ 	.byte	0x04, 0x12
        /*0056*/ 	.short	(.L_16 - .L_15)
	.align		4
.L_15:
        /*0058*/ 	.word	index@(_Z16downscalerKernelIiEvPKT_PS0_iiiii)
        /*005c*/ 	.word	0x00000000
.L_16:


//--------------------- .nv.compat                --------------------------
	.section	.nv.compat,"",@"SHT_CUDA_COMPAT_INFO"
	.align	4
        /*0000*/ 	.byte	0x02, 0x09, 0x00, 0x00, 0x02, 0x02, 0x01, 0x00, 0x02, 0x05, 0x05, 0x00, 0x03, 0x07, 0x01, 0x01
        /*0010*/ 	.byte	0x02, 0x03, 0x00, 0x00, 0x02, 0x06, 0x01, 0x00, 0x04, 0x0b, 0x08, 0x00, 0x01, 0x00, 0x00, 0x00
        /*0020*/ 	.byte	0x00, 0x00, 0x00, 0x00


//--------------------- .nv.info._Z16downscalerKernelIfEvPKT_PS0_iiiii --------------------------
	.section	.nv.info._Z16downscalerKernelIfEvPKT_PS0_iiiii,"",@"SHT_CUDA_INFO"
	.sectionflags	@""
	.align	4


	//----- nvinfo : EIATTR_CUDA_API_VERSION
	.align		4
        /*0000*/ 	.byte	0x04, 0x37
        /*0002*/ 	.short	(.L_18 - .L_17)
.L_17:
        /*0004*/ 	.word	0x00000082


	//----- nvinfo : EIATTR_KPARAM_INFO
	.align		4
.L_18:
        /*0008*/ 	.byte	0x04, 0x17
        /*000a*/ 	.short	(.L_20 - .L_19)
.L_19:
        /*000c*/ 	.word	0x00000000
        /*0010*/ 	.short	0x0006
        /*0012*/ 	.short	0x0020
        /*0014*/ 	.byte	0x00, 0xf0, 0x11, 0x00


	//----- nvinfo : EIATTR_KPARAM_INFO
	.align		4
.L_20:
        /*0018*/ 	.byte	0x04, 0x17
        /*001a*/ 	.short	(.L_22 - .L_21)
.L_21:
        /*001c*/ 	.word	0x00000000
        /*0020*/ 	.short	0x0005
        /*0022*/ 	.short	0x001c
        /*0024*/ 	.byte	0x00, 0xf0, 0x11, 0x00


	//----- nvinfo : EIATTR_KPARAM_INFO
	.align		4
.L_22:
        /*0028*/ 	.byte	0x04, 0x17
        /*002a*/ 	.short	(.L_24 - .L_23)
.L_23:
        /*002c*/ 	.word	0x00000000
        /*0030*/ 	.short	0x0004
        /*0032*/ 	.short	0x0018
        /*0034*/ 	.byte	0x00, 0xf0, 0x11, 0x00


	//----- nvinfo : EIATTR_KPARAM_INFO
	.align		4
.L_24:
        /*0038*/ 	.byte	0x04, 0x17
        /*003a*/ 	.short	(.L_26 - .L_25)
.L_25:
        /*003c*/ 	.word	0x00000000
        /*0040*/ 	.short	0x0003
        /*0042*/ 	.short	0x0014
        /*0044*/ 	.byte	0x00, 0xf0, 0x11, 0x00


	//----- nvinfo : EIATTR_KPARAM_INFO
	.align		4
.L_26:
        /*0048*/ 	.byte	0x04, 0x17
        /*004a*/ 	.short	(.L_28 - .L_27)
.L_27:
        /*004c*/ 	.word	0x00000000
        /*0050*/ 	.short	0x0002
        /*0052*/ 	.short	0x0010
        /*0054*/ 	.byte	0x00, 0xf0, 0x11, 0x00


	//----- nvinfo : EIATTR_KPARAM_INFO
	.align		4
.L_28:
        /*0058*/ 	.byte	0x04, 0x17
        /*005a*/ 	.short	(.L_30 - .L_29)
.L_29:
        /*005c*/ 	.word	0x00000000
        /*0060*/ 	.short	0x0001
        /*0062*/ 	.short	0x0008
        /*0064*/ 	.byte	0x00, 0xf5, 0x21, 0x00


	//----- nvinfo : EIATTR_KPARAM_INFO
	.align		4
.L_30:
        /*0068*/ 	.byte	0x04, 0x17
        /*006a*/ 	.short	(.L_32 - .L_31)
.L_31:
        /*006c*/ 	.word	0x00000000
        /*0070*/ 	.short	0x0000
        /*0072*/ 	.short	0x0000
        /*0074*/ 	.byte	0x00, 0xf5, 0x21, 0x00


	//----- nvinfo : EIATTR_SPARSE_MMA_MASK
	.align		4
.L_32:
        /*0078*/ 	.byte	0x03, 0x50
        /*007a*/ 	.short	0x0000


	//----- nvinfo : EIATTR_MAXREG_COUNT
	.align		4
        /*007c*/ 	.byte	0x03, 0x1b
        /*007e*/ 	.short	0x00ff


	//----- nvinfo : EIATTR_EXTERNS
	.align		4
        /*0080*/ 	.byte	0x04, 0x0f
        /*0082*/ 	.short	(.L_34 - .L_33)


	//   ....[0]....
	.align		4
.L_33:
        /*0084*/ 	.word	index@(vprintf)


	//----- nvinfo : EIATTR_MERCURY_ISA_VERSION
	.align		4
.L_34:
        /*0088*/ 	.byte	0x03, 0x5f
        /*008a*/ 	.short	0x0101


	//----- nvinfo : EIATTR_VRC_CTA_INIT_COUNT
	.align		4
        /*008c*/ 	.byte	0x02, 0x4a
	.zero		1
	.zero		1


	//----- nvinfo : EIATTR_SYSCALL_OFFSETS
	.align		4
        /*0090*/ 	.byte	0x04, 0x46
        /*0092*/ 	.short	(.L_36 - .L_35)


	//   ....[0]....
.L_35:
        /*0094*/ 	.word	0x00000080


	//----- nvinfo : EIATTR_EXIT_INSTR_OFFSETS
	.align		4
.L_36:
        /*0098*/ 	.byte	0x04, 0x1c
        /*009a*/ 	.short	(.L_38 - .L_37)


	//   ....[0]....
.L_37:
        /*009c*/ 	.word	0x000000b0


	//   ....[1]....
        /*00a0*/ 	.word	0x00000100


	//   ....[2]....
        /*00a4*/ 	.word	0x00001040


	//----- nvinfo : EIATTR_CRS_STACK_SIZE
	.align		4
.L_38:
        /*00a8*/ 	.byte	0x04, 0x1e
        /*00aa*/ 	.short	(.L_40 - .L_39)
.L_39:
        /*00ac*/ 	.word	0x00000000


	//----- nvinfo : EIATTR_CBANK_PARAM_SIZE
	.align		4
.L_40:
        /*00b0*/ 	.byte	0x03, 0x19
        /*00b2*/ 	.short	0x0024


	//----- nvinfo : EIATTR_PARAM_CBANK
	.align		4
        /*00b4*/ 	.byte	0x04, 0x0a
        /*00b6*/ 	.short	(.L_42 - .L_41)
	.align		4
.L_41:
        /*00b8*/ 	.word	index@(.nv.constant0._Z16downscalerKernelIfEvPKT_PS0_iiiii)
        /*00bc*/ 	.short	0x0380
        /*00be*/ 	.short	0x0024


	//----- nvinfo : EIATTR_SW_WAR
	.align		4
.L_42:
        /*00c0*/ 	.byte	0x04, 0x36
        /*00c2*/ 	.short	(.L_44 - .L_43)
.L_43:
        /*00c4*/ 	.word	0x00000008
.L_44:


//--------------------- .nv.info._Z16downscalerKernelIiEvPKT_PS0_iiiii --------------------------
	.section	.nv.info._Z16downscalerKernelIiEvPKT_PS0_iiiii,"",@"SHT_CUDA_INFO"
	.sectionflags	@""
	.align	4


	//----- nvinfo : EIATTR_CUDA_API_VERSION
	.align		4
        /*0000*/ 	.byte	0x04, 0x37
        /*0002*/ 	.short	(.L_46 - .L_45)
.L_45:
        /*0004*/ 	.word	0x00000082


	//----- nvinfo : EIATTR_KPARAM_INFO
	.align		4
.L_46:
        /*0008*/ 	.byte	0x04, 0x17
        /*000a*/ 	.short	(.L_48 - .L_47)
.L_47:
        /*000c*/ 	.word	0x00000000
        /*0010*/ 	.short	0x0006
        /*0012*/ 	.short	0x0020
        /*0014*/ 	.byte	0x00, 0xf0, 0x11, 0x00


	//----- nvinfo : EIATTR_KPARAM_INFO
	.align		4
.L_48:
        /*0018*/ 	.byte	0x04, 0x17
        /*001a*/ 	.short	(.L_50 - .L_49)
.L_49:
        /*001c*/ 	.word	0x00000000
        /*0020*/ 	.short	0x0005
        /*0022*/ 	.short	0x001c
        /*0024*/ 	.byte	0x00, 0xf0, 0x11, 0x00


	//----- nvinfo : EIATTR_KPARAM_INFO
	.align		4
.L_50:
        /*0028*/ 	.byte	0x04, 0x17
        /*002a*/ 	.short	(.L_52 - .L_51)
.L_51:
        /*002c*/ 	.word	0x00000000
        /*0030*/ 	.short	0x0004
        /*0032*/ 	.short	0x0018
        /*0034*/ 	.byte	0x00, 0xf0, 0x11, 0x00


	//----- nvinfo : EIATTR_KPARAM_INFO
	.align		4
.L_52:
        /*0038*/ 	.byte	0x04, 0x17
        /*003a*/ 	.short	(.L_54 - .L_53)
.L_53:
        /*003c*/ 	.word	0x00000000
        /*0040*/ 	.short	0x0003
        /*0042*/ 	.short	0x0014
        /*0044*/ 	.byte	0x00, 0xf0, 0x11, 0x00


	//----- nvinfo : EIATTR_KPARAM_INFO
	.align		4
.L_54:
        /*0048*/ 	.byte	0x04, 0x17
        /*004a*/ 	.short	(.L_56 - .L_55)
.L_55:
        /*004c*/ 	.word	0x00000000
        /*0050*/ 	.short	0x0002
        /*0052*/ 	.short	0x0010
        /*0054*/ 	.byte	0x00, 0xf0, 0x11, 0x00


	//----- nvinfo : EIATTR_KPARAM_INFO
	.align		4
.L_56:
        /*0058*/ 	.byte	0x04, 0x17
        /*005a*/ 	.short	(.L_58 - .L_57)
.L_57:
        /*005c*/ 	.word	0x00000000
        /*0060*/ 	.short	0x0001
        /*0062*/ 	.short	0x0008
        /*0064*/ 	.byte	0x00, 0xf5, 0x21, 0x00


	//----- nvinfo : EIATTR_KPARAM_INFO
	.align		4
.L_58:
        /*0068*/ 	.byte	0x04, 0x17
        /*006a*/ 	.short	(.L_60 - .L_59)
.L_59:
        /*006c*/ 	.word	0x00000000
        /*0070*/ 	.short	0x0000
        /*0072*/ 	.short	0x0000
        /*0074*/ 	.byte	0x00, 0xf5, 0x21, 0x00


	//----- nvinfo : EIATTR_SPARSE_MMA_MASK
	.align		4
.L_60:
        /*0078*/ 	.byte	0x03, 0x50
        /*007a*/ 	.short	0x0000


	//----- nvinfo : EIATTR_MAXREG_COUNT
	.align		4
        /*007c*/ 	.byte	0x03, 0x1b
        /*007e*/ 	.short	0x00ff


	//----- nvinfo : EIATTR_EXTERNS
	.align		4
        /*0080*/ 	.byte	0x04, 0x0f
        /*0082*/ 	.short	(.L_62 - .L_61)


	//   ....[0]....
	.align		4
.L_61:
        /*0084*/ 	.word	index@(vprintf)


	//----- nvinfo : EIATTR_MERCURY_ISA_VERSION
	.align		4
.L_62:
        /*0088*/ 	.byte	0x03, 0x5f
        /*008a*/ 	.short	0x0101


	//----- nvinfo : EIATTR_VRC_CTA_INIT_COUNT
	.align		4
        /*008c*/ 	.byte	0x02, 0x4a
	.zero		1
	.zero		1


	//----- nvinfo : EIATTR_SYSCALL_OFFSETS
	.align		4
        /*0090*/ 	.byte	0x04, 0x46
        /*0092*/ 	.short	(.L_64 - .L_63)


	//   ....[0]....
.L_63:
        /*0094*/ 	.word	0x00000080


	//----- nvinfo : EIATTR_EXIT_INSTR_OFFSETS
	.align		4
.L_64:
        /*0098*/ 	.byte	0x04, 0x1c
        /*009a*/ 	.short	(.L_66 - .L_65)


	//   ....[0]....
.L_65:
        /*009c*/ 	.word	0x000000b0


	//   ....[1]....
        /*00a0*/ 	.word	0x00000100


	//   ....[2]....
        /*00a4*/ 	.word	0x000012b0


	//----- nvinfo : EIATTR_CRS_STACK_SIZE
	.align		4
.L_66:
        /*00a8*/ 	.byte	0x04, 0x1e
        /*00aa*/ 	.short	(.L_68 - .L_67)
.L_67:
        /*00ac*/ 	.word	0x00000000


	//----- nvinfo : EIATTR_CBANK_PARAM_SIZE
	.align		4
.L_68:
        /*00b0*/ 	.byte	0x03, 0x19
        /*00b2*/ 	.short	0x0024


	//----- nvinfo : EIATTR_PARAM_CBANK
	.align		4
        /*00b4*/ 	.byte	0x04, 0x0a
        /*00b6*/ 	.short	(.L_70 - .L_69)
	.align		4
.L_69:
        /*00b8*/ 	.word	index@(.nv.constant0._Z16downscalerKernelIiEvPKT_PS0_iiiii)
        /*00bc*/ 	.short	0x0380
        /*00be*/ 	.short	0x0024


	//----- nvinfo : EIATTR_SW_WAR
	.align		4
.L_70:
        /*00c0*/ 	.byte	0x04, 0x36
        /*00c2*/ 	.short	(.L_72 - .L_71)
.L_71:
        /*00c4*/ 	.word	0x00000008
.L_72:


//--------------------- .nv.callgraph             --------------------------
	.section	.nv.callgraph,"",@"SHT_CUDA_CALLGRAPH"
	.align	4
	.sectionentsize	8
	.align		4
        /*0000*/ 	.word	0x00000000
	.align		4
        /*0004*/ 	.word	0xffffffff
	.align		4
        /*0008*/ 	.word	index@(_Z16downscalerKernelIfEvPKT_PS0_iiiii)
	.align		4
        /*000c*/ 	.word	index@(vprintf)
	.align		4
        /*0010*/ 	.word	index@(_Z16downscalerKernelIiEvPKT_PS0_iiiii)
	.align		4
        /*0014*/ 	.word	index@(vprintf)
	.align		4
        /*0018*/ 	.word	0x00000000
	.align		4
        /*001c*/ 	.word	0xfffffffe
	.align		4
        /*0020*/ 	.word	0x00000000
	.align		4
        /*0024*/ 	.word	0xfffffffd
	.align		4
        /*0028*/ 	.word	0x00000000
	.align		4
        /*002c*/ 	.word	0xfffffffc


//--------------------- .nv.constant4             --------------------------
	.section	.nv.constant4,"a",@progbits
	.align	8
	.align		8
.nv.constant4:
        /*0000*/ 	.dword	vprintf
	.align		8
        /*0008*/ 	.dword	$str


//--------------------- .text._Z16downscalerKernelIfEvPKT_PS0_iiiii --------------------------
	.section	.text._Z16downscalerKernelIfEvPKT_PS0_iiiii,"ax",@progbits
	.align	128
        .global         _Z16downscalerKernelIfEvPKT_PS0_iiiii
        .type           _Z16downscalerKernelIfEvPKT_PS0_iiiii,@function
        .size           _Z16downscalerKernelIfEvPKT_PS0_iiiii,(.L_x_40 - _Z16downscalerKernelIfEvPKT_PS0_iiiii)
        .other          _Z16downscalerKernelIfEvPKT_PS0_iiiii,@"STO_CUDA_ENTRY STV_DEFAULT"
_Z16downscalerKernelIfEvPKT_PS0_iiiii:
.text._Z16downscalerKernelIfEvPKT_PS0_iiiii:
[----:B------:R-:W0:Y:S01]  /*0000*/  LDC R1, c[0x0][0x37c] ;  /* 0x0000df00ff017b82 */ /* 0x000e220000000800 */
[----:B------:R-:W-:Y:S01]  /*0010*/  MOV R0, 0x0 ;  /* 0x0000000000007802 */ /* 0x000fe20000000f00 */
[----:B------:R-:W1:Y:S01]  /*0020*/  LDCU.64 UR4, c[0x4][0x8] ;  /* 0x01000100ff0477ac */ /* 0x000e620008000a00 */
[----:B------:R-:W-:-:S05]  /*0030*/  CS2R R6, SRZ ;  /* 0x0000000000067805 */ /* 0x000fca000001ff00 */
[----:B------:R2:W3:Y:S01]  /*0040*/  LDC.64 R2, c[0x4][R0] ;  /* 0x0100000000027b82 */ /* 0x0004e20000000a00 */
[----:B-1----:R-:W-:Y:S02]  /*0050*/  IMAD.U32 R4, RZ, RZ, UR4 ;  /* 0x00000004ff047e24 */ /* 0x002fe4000f8e00ff */
[----:B--2---:R-:W-:-:S07]  /*0060*/  IMAD.U32 R5, RZ, RZ, UR5 ;  /* 0x00000005ff057e24 */ /* 0x004fce000f8e00ff */
[----:B------:R-:W-:-:S07]  /*0070*/  LEPC R20, `(.L_x_0) ;  /* 0x000000001014794e */ /* 0x000fce0000000000 */
[----:B0--3--:R-:W-:Y:S05]  /*0080*/  CALL.ABS.NOINC R2 ;  /* 0x0000000002007343 */ /* 0x009fea0003c00000 */
.L_x_0:
[----:B------:R-:W0:Y:S02]  /*0090*/  LDC R3, c[0x0][0x39c] ;  /* 0x0000e700ff037b82 */ /* 0x000e240000000800 */
[----:B0-----:R-:W-:-:S13]  /*00a0*/  ISETP.GE.AND P0, PT, R3, 0x1, PT ;  /* 0x000000010300780c */ /* 0x001fda0003f06270 */
[----:B------:R-:W-:Y:S05]  /*00b0*/  @!P0 EXIT ;  /* 0x000000000000894d */ /* 0x000fea0003800000 */
[----:B------:R-:W0:Y:S01]  /*00c0*/  LDC R0, c[0x0][0x390] ;  /* 0x0000e400ff007b82 */ /* 0x000e220000000800 */
[----:B------:R-:W0:Y:S02]  /*00d0*/  LDCU UR4, c[0x0][0x3a0] ;  /* 0x00007400ff0477ac */ /* 0x000e240008000800 */
[----:B0-----:R-:W-:-:S04]  /*00e0*/  VIMNMX R0, PT, PT, R0, UR4, PT ;  /* 0x0000000400007c48 */ /* 0x001fc8000bfe0100 */
[----:B------:R-:W-:-:S13]  /*00f0*/  ISETP.GE.AND P0, PT, R0, 0x1, PT ;  /* 0x000000010000780c */ /* 0x000fda0003f06270 */
[----:B------:R-:W-:Y:S05]  /*0100*/  @!P0 EXIT ;  /* 0x000000000000894d */ /* 0x000fea0003800000 */
[----:B------:R-:W0:Y:S01]  /*0110*/  LDCU UR4, c[0x0][0x394] ;  /* 0x00007280ff0477ac */ /* 0x000e220008000800 */
[----:B------:R-:W-:-:S04]  /*0120*/  I2FP.F32.S32 R3, R3 ;  /* 0x0000000300037245 */ /* 0x000fc80000201400 */
[----:B------:R-:W1:Y:S01]  /*0130*/  MUFU.RCP R0, R3 ;  /* 0x0000000300007308 */ /* 0x000e620000001000 */
[----:B0-----:R-:W-:-:S07]  /*0140*/  I2FP.F32.S32 R2, UR4 ;  /* 0x0000000400027c45 */ /* 0x001fce0008201400 */
[----:B------:R-:W0:Y:S01]  /*0150*/  FCHK P0, R2, R3 ;  /* 0x0000000302007302 */ /* 0x000e220000000000 */
[----:B-1----:R-:W-:-:S04]  /*0160*/  FFMA R5, -R3, R0, 1 ;  /* 0x3f80000003057423 */ /* 0x002fc80000000100 */
[----:B------:R-:W-:-:S04]  /*0170*/  FFMA R5, R0, R5, R0 ;  /* 0x0000000500057223 */ /* 0x000fc80000000000 */
[----:B------:R-:W-:-:S04]  /*0180*/  FFMA R0, R2, R5, RZ ;  /* 0x0000000502007223 */ /* 0x000fc800000000ff */
[----:B------:R-:W-:-:S04]  /*0190*/  FFMA R4, -R3, R0, R2 ;  /* 0x0000000003047223 */ /* 0x000fc80000000102 */
[----:B------:R-:W-:Y:S01]  /*01a0*/  FFMA R0, R5, R4, R0 ;  /* 0x0000000405007223 */ /* 0x000fe20000000000 */
[----:B0-----:R-:W-:Y:S06]  /*01b0*/  @!P0 BRA `(.L_x_1) ;  /* 0x00000000000c8947 */ /* 0x001fec0003800000 */
[----:B------:R-:W-:-:S07]  /*01c0*/  MOV R4, 0x1e0 ;  /* 0x000001e000047802 */ /* 0x000fce0000000f00 */
[----:B------:R-:W-:Y:S05]  /*01d0*/  CALL.REL.NOINC `($__internal_0_$__cuda_sm3x_div_rn_noftz_f32_slowpath) ;  /* 0x0000000c009c7944 */ /* 0x000fea0003c00000 */
[----:B------:R-:W-:-:S07]  /*01e0*/  IMAD.MOV.U32 R0, RZ, RZ, R7 ;  /* 0x000000ffff007224 */ /* 0x000fce00078e0007 */
.L_x_1:
[----:B------:R-:W0:Y:S02]  /*01f0*/  LDCU UR4, c[0x0][0x3a0] ;  /* 0x00007400ff0477ac */ /* 0x000e240008000800 */
[----:B0-----:R-:W-:Y:S01]  /*0200*/  I2FP.F32.S32 R4, UR4 ;  /* 0x0000000400047c45 */ /* 0x001fe20008201400 */
[----:B------:R-:W0:Y:S03]  /*0210*/  LDCU UR4, c[0x0][0x398] ;  /* 0x00007300ff0477ac */ /* 0x000e260008000800 */
[----:B------:R-:W1:Y:S01]  /*0220*/  MUFU.RCP R5, R4 ;  /* 0x0000000400057308 */ /* 0x000e620000001000 */
[----:B0-----:R-:W-:Y:S01]  /*0230*/  I2FP.F32.S32 R3, UR4 ;  /* 0x0000000400037c45 */ /* 0x001fe20008201400 */
[----:B-1----:R-:W-:-:S06]  /*0240*/  FFMA R2, -R4, R5, 1 ;  /* 0x3f80000004027423 */ /* 0x002fcc0000000105 */
[----:B------:R-:W0:Y:S01]  /*0250*/  FCHK P0, R3, R4 ;  /* 0x0000000403007302 */ /* 0x000e220000000000 */
[----:B------:R-:W-:-:S04]  /*0260*/  FFMA R2, R5, R2, R5 ;  /* 0x0000000205027223 */ /* 0x000fc80000000005 */
[----:B------:R-:W-:-:S04]  /*0270*/  FFMA R5, R3, R2, RZ ;  /* 0x0000000203057223 */ /* 0x000fc800000000ff */
[----:B------:R-:W-:-:S04]  /*0280*/  FFMA R6, -R4, R5, R3 ;  /* 0x0000000504067223 */ /* 0x000fc80000000103 */
[----:B------:R-:W-:Y:S01]  /*0290*/  FFMA R2, R2, R6, R5 ;  /* 0x0000000602027223 */ /* 0x000fe20000000005 */
[----:B0-----:R-:W-:Y:S06]  /*02a0*/  @!P0 BRA `(.L_x_2) ;  /* 0x0000000000148947 */ /* 0x001fec0003800000 */
[----:B------:R-:W-:Y:S01]  /*02b0*/  MOV R2, R3 ;  /* 0x0000000300027202 */ /* 0x000fe20000000f00 */
[----:B------:R-:W-:Y:S01]  /*02c0*/  IMAD.MOV.U32 R3, RZ, RZ, R4 ;  /* 0x000000ffff037224 */ /* 0x000fe200078e0004 */
[----:B------:R-:W-:-:S07]  /*02d0*/  MOV R4, 0x2f0 ;  /* 0x000002f000047802 */ /* 0x000fce0000000f00 */
[----:B------:R-:W-:Y:S05]  /*02e0*/  CALL.REL.NOINC `($__internal_0_$__cuda_sm3x_div_rn_noftz_f32_slowpath) ;  /* 0x0000000c00587944 */ /* 0x000fea0003c00000 */
[----:B------:R-:W-:-:S07]  /*02f0*/  IMAD.MOV.U32 R2, RZ, RZ, R7 ;  /* 0x000000ffff027224 */ /* 0x000fce00078e0007 */
.L_x_2:
[----:B------:R-:W0:Y:S01]  /*0300*/  LDCU.64 UR4, c[0x0][0x380] ;  /* 0x00007000ff0477ac */ /* 0x000e220008000a00 */
[----:B------:R-:W1:Y:S01]  /*0310*/  LDC.64 R12, c[0x0][0x358] ;  /* 0x0000d600ff0c7b82 */ /* 0x000e620000000a00 */
[----:B------:R-:W-:Y:S01]  /*0320*/  HFMA2 R3, -RZ, RZ, 0, 0 ;  /* 0x00000000ff037431 */ /* 0x000fe200000001ff */
[----:B0-----:R-:W-:-:S04]  /*0330*/  UIADD3 UR4, UP0, UPT, UR4, 0x8, URZ ;  /* 0x0000000804047890 */ /* 0x001fc8000ff1e0ff */
[----:B------:R-:W-:Y:S02]  /*0340*/  UIADD3.X UR5, UPT, UPT, URZ, UR5, URZ, UP0, !UPT ;  /* 0x00000005ff057290 */ /* 0x000fe400087fe4ff */
[----:B------:R-:W-:-:S04]  /*0350*/  IMAD.U32 R14, RZ, RZ, UR4 ;  /* 0x00000004ff0e7e24 */ /* 0x000fc8000f8e00ff */
[----:B------:R-:W-:-:S07]  /*0360*/  IMAD.U32 R15, RZ, RZ, UR5 ;  /* 0x00000005ff0f7e24 */ /* 0x000fce000f8e00ff */
.L_x_10:
[----:B------:R-:W-:Y:S01]  /*0370*/  BSSY.RECONVERGENT B0, `(.L_x_3) ;  /* 0x00000c8000007945 */ /* 0x000fe20003800200 */
[----:B012---:R-:W-:-:S07]  /*0380*/  MOV R4, RZ ;  /* 0x000000ff00047202 */ /* 0x007fce0000000f00 */
.L_x_9:
[----:B--2---:R-:W-:Y:S01]  /*0390*/  I2FP.F32.U32 R5, R3 ;  /* 0x0000000300057245 */ /* 0x004fe20000201000 */
[----:B0-----:R-:W0:Y:S01]  /*03a0*/  LDCU UR7, c[0x0][0x394] ;  /* 0x00007280ff0777ac */ /* 0x001e220008000800 */
[----:B------:R-:W2:Y:S01]  /*03b0*/  LDC R28, c[0x0][0x390] ;  /* 0x0000e400ff1c7b82 */ /* 0x000ea20000000800 */
[----:B------:R-:W-:Y:S02]  /*03c0*/  IMAD.MOV.U32 R30, RZ, RZ, RZ ;  /* 0x000000ffff1e7224 */ /* 0x000fe400078e00ff */
[----:B------:R-:W-:Y:S01]  /*03d0*/  FFMA R7, R5, R0, 0.5 ;  /* 0x3f00000005077423 */ /* 0x000fe20000000000 */
[----:B------:R-:W-:Y:S01]  /*03e0*/  I2FP.F32.U32 R5, R4 ;  /* 0x0000000400057245 */ /* 0x000fe20000201000 */
[----:B------:R-:W3:Y:S02]  /*03f0*/  LDCU UR6, c[0x0][0x398] ;  /* 0x00007300ff0677ac */ /* 0x000ee40008000800 */
[----:B------:R-:W4:Y:S02]  /*0400*/  F2I.TRUNC.NTZ R8, R7 ;  /* 0x0000000700087305 */ /* 0x000f24000020f100 */
[----:B------:R-:W-:Y:S01]  /*0410*/  FFMA R5, R5, R2, 0.5 ;  /* 0x3f00000005057423 */ /* 0x000fe20000000002 */
[----:B------:R-:W5:Y:S05]  /*0420*/  LDCU UR5, c[0x0][0x3a0] ;  /* 0x00007400ff0577ac */ /* 0x000f6a0008000800 */
[----:B-1----:R-:W1:Y:S01]  /*0430*/  F2I.TRUNC.NTZ R6, R5 ;  /* 0x0000000500067305 */ /* 0x002e62000020f100 */
[----:B0-----:R-:W-:-:S02]  /*0440*/  UIADD3 UR8, UPT, UPT, UR7, -0x1, URZ ;  /* 0xffffffff07087890 */ /* 0x001fc4000fffe0ff */
[----:B----4-:R-:W-:Y:S01]  /*0450*/  ISETP.GE.AND P1, PT, R8, UR7, PT ;  /* 0x0000000708007c0c */ /* 0x010fe2000bf26270 */
[----:B---3--:R-:W-:-:S03]  /*0460*/  UIADD3 UR4, UPT, UPT, UR6, -0x1, URZ ;  /* 0xffffffff06047890 */ /* 0x008fc6000fffe0ff */
[----:B------:R-:W-:Y:S02]  /*0470*/  SEL R19, R8, UR8, !P1 ;  /* 0x0000000808137c07 */ /* 0x000fe4000c800000 */
[----:B-1----:R-:W-:-:S03]  /*0480*/  ISETP.GE.AND P0, PT, R6, UR6, PT ;  /* 0x0000000606007c0c */ /* 0x002fc6000bf06270 */
[----:B------:R-:W-:Y:S01]  /*0490*/  VIADD R16, R19, 0x1 ;  /* 0x0000000113107836 */ /* 0x000fe20000000000 */
[----:B------:R-:W-:Y:S02]  /*04a0*/  I2FP.F32.S32 R8, R19 ;  /* 0x0000001300087245 */ /* 0x000fe40000201400 */
[----:B------:R-:W-:Y:S02]  /*04b0*/  SEL R10, R6, UR4, !P0 ;  /* 0x00000004060a7c07 */ /* 0x000fe4000c000000 */
[----:B------:R-:W-:Y:S01]  /*04c0*/  ISETP.GE.AND P1, PT, R16, UR7, PT ;  /* 0x0000000710007c0c */ /* 0x000fe2000bf26270 */
[----:B------:R-:W-:Y:S01]  /*04d0*/  FADD R11, R7, -R8 ;  /* 0x80000008070b7221 */ /* 0x000fe20000000000 */
[----:B------:R-:W-:Y:S01]  /*04e0*/  I2FP.F32.S32 R6, R10 ;  /* 0x0000000a00067245 */ /* 0x000fe20000201400 */
[----:B------:R-:W-:Y:S01]  /*04f0*/  VIADD R9, R10, 0x1 ;  /* 0x000000010a097836 */ /* 0x000fe20000000000 */
[----:B------:R-:W-:Y:S01]  /*0500*/  SEL R16, R16, UR8, !P1 ;  /* 0x0000000810107c07 */ /* 0x000fe2000c800000 */
[----:B------:R-:W-:Y:S01]  /*0510*/  FADD R7, -R11, 1 ;  /* 0x3f8000000b077421 */ /* 0x000fe20000000100 */
[----:B--2---:R-:W-:Y:S01]  /*0520*/  ISETP.GE.U32.AND P1, PT, R28, 0x4, PT ;  /* 0x000000041c00780c */ /* 0x004fe20003f26070 */
[----:B------:R-:W-:Y:S01]  /*0530*/  FADD R6, R5, -R6 ;  /* 0x8000000605067221 */ /* 0x000fe20000000000 */
[----:B------:R-:W-:Y:S01]  /*0540*/  ISETP.GE.AND P0, PT, R9, UR6, PT ;  /* 0x0000000609007c0c */ /* 0x000fe2000bf06270 */
[----:B------:R-:W-:-:S02]  /*0550*/  IMAD R17, R19, UR6, R10 ;  /* 0x0000000613117c24 */ /* 0x000fc4000f8e020a */
[C---:B------:R-:W-:Y:S01]  /*0560*/  FADD R8, -R6.reuse, 1 ;  /* 0x3f80000006087421 */ /* 0x040fe20000000100 */
[C---:B------:R-:W-:Y:S01]  /*0570*/  FMUL R5, R11.reuse, R6 ;  /* 0x000000060b057220 */ /* 0x040fe20000400000 */
[-C--:B------:R-:W-:Y:S01]  /*0580*/  FMUL R6, R6, R7.reuse ;  /* 0x0000000706067220 */ /* 0x080fe20000400000 */
[----:B------:R-:W-:Y:S02]  /*0590*/  IMAD R21, R16, UR6, R10 ;  /* 0x0000000610157c24 */ /* 0x000fe4000f8e020a */
[----:B------:R-:W-:Y:S01]  /*05a0*/  FMUL R7, R8, R7 ;  /* 0x0000000708077220 */ /* 0x000fe20000400000 */
[----:B------:R-:W-:Y:S01]  /*05b0*/  FMUL R8, R11, R8 ;  /* 0x000000080b087220 */ /* 0x000fe20000400000 */
[----:B------:R-:W-:Y:S01]  /*05c0*/  SEL R11, R9, UR4, !P0 ;  /* 0x00000004090b7c07 */ /* 0x000fe2000c000000 */
[----:B-----5:R-:W-:Y:S01]  /*05d0*/  IMAD R9, R3, UR5, R4 ;  /* 0x0000000503097c24 */ /* 0x020fe2000f8e0204 */
[----:B------:R-:W-:Y:S01]  /*05e0*/  IADD3 R4, PT, PT, R4, 0x1, RZ ;  /* 0x0000000104047810 */ /* 0x000fe20007ffe0ff */
[----:B------:R-:W-:-:S02]  /*05f0*/  IMAD R10, R17, R28, RZ ;  /* 0x0000001c110a7224 */ /* 0x000fc400078e02ff */
[--C-:B------:R-:W-:Y:S01]  /*0600*/  IMAD R19, R19, UR6, R11.reuse ;  /* 0x0000000613137c24 */ /* 0x100fe2000f8e020b */
[----:B------:R-:W-:Y:S01]  /*0610*/  ISETP.NE.AND P0, PT, R4, UR5, PT ;  /* 0x0000000504007c0c */ /* 0x000fe2000bf05270 */
[----:B------:R-:W-:Y:S02]  /*0620*/  IMAD R27, R16, UR6, R11 ;  /* 0x00000006101b7c24 */ /* 0x000fe4000f8e020b */
[-C--:B------:R-:W-:Y:S02]  /*0630*/  IMAD R9, R9, R28.reuse, RZ ;  /* 0x0000001c09097224 */ /* 0x080fe400078e02ff */
[-C--:B------:R-:W-:Y:S02]  /*0640*/  IMAD R11, R19, R28.reuse, RZ ;  /* 0x0000001c130b7224 */ /* 0x080fe400078e02ff */
[-C--:B------:R-:W-:Y:S02]  /*0650*/  IMAD R26, R21, R28.reuse, RZ ;  /* 0x0000001c151a7224 */ /* 0x080fe400078e02ff */
[----:B------:R-:W-:Y:S01]  /*0660*/  IMAD R27, R27, R28, RZ ;  /* 0x0000001c1b1b7224 */ /* 0x000fe200078e02ff */
[----:B------:R-:W-:Y:S06]  /*0670*/  @!P1 BRA `(.L_x_4) ;  /* 0x0000000400209947 */ /* 0x000fec0003800000 */
[----:B------:R-:W0:Y:S01]  /*0680*/  LDC.64 R16, c[0x0][0x388] ;  /* 0x0000e200ff107b82 */ /* 0x000e220000000a00 */
[----:B------:R-:W-:Y:S01]  /*0690*/  LOP3.LUT R32, R28, 0x7ffffffc, RZ, 0xc0, !PT ;  /* 0x7ffffffc1c207812 */ /* 0x000fe200078ec0ff */
[----:B------:R-:W-:Y:S01]  /*06a0*/  BSSY.RECONVERGENT B1, `(.L_x_5) ;  /* 0x0000044000017945 */ /* 0x000fe20003800200 */
[----:B------:R-:W-:Y:S01]  /*06b0*/  IMAD.MOV.U32 R29, RZ, RZ, R27 ;  /* 0x000000ffff1d7224 */ /* 0x000fe200078e001b */
[----:B------:R-:W-:Y:S01]  /*06c0*/  MOV R33, R10 ;  /* 0x0000000a00217202 */ /* 0x000fe20000000f00 */
[----:B------:R-:W-:Y:S02]  /*06d0*/  IMAD.MOV.U32 R35, RZ, RZ, R26 ;  /* 0x000000ffff237224 */ /* 0x000fe400078e001a */
[----:B------:R-:W-:Y:S02]  /*06e0*/  IMAD.MOV.U32 R31, RZ, RZ, R11 ;  /* 0x000000ffff1f7224 */ /* 0x000fe400078e000b */
[----:B------:R-:W-:Y:S02]  /*06f0*/  IMAD.MOV R32, RZ, RZ, -R32 ;  /* 0x000000ffff207224 */ /* 0x000fe400078e0a20 */
[----:B0-----:R-:W-:-:S03]  /*0700*/  IMAD.WIDE.U32 R16, R9, 0x4, R16 ;  /* 0x0000000409107825 */ /* 0x001fc600078e0010 */
[----:B------:R-:W-:-:S04]  /*0710*/  IADD3 R30, P1, PT, R16, 0x8, RZ ;  /* 0x00000008101e7810 */ /* 0x000fc80007f3e0ff */
[----:B------:R-:W-:-:S09]  /*0720*/  IADD3.X R37, PT, PT, RZ, R17, RZ, P1, !PT ;  /* 0x00000011ff257210 */ /* 0x000fd20000ffe4ff */
.L_x_6:
[C---:B------:R-:W-:Y:S01]  /*0730*/  R2UR UR6, R12.reuse ;  /* 0x000000000c0672ca */ /* 0x040fe200000e0000 */
[--C-:B------:R-:W-:Y:S01]  /*0740*/  IMAD.WIDE R16, R31, 0x4, R14.reuse ;  /* 0x000000041f107825 */ /* 0x100fe200078e020e */
[----:B------:R-:W-:Y:S02]  /*0750*/  R2UR UR7, R13 ;  /* 0x000000000d0772ca */ /* 0x000fe400000e0000 */
[C---:B------:R-:W-:Y:S01]  /*0760*/  R2UR UR4, R12.reuse ;  /* 0x000000000c0472ca */ /* 0x040fe200000e0000 */
[----:B------:R-:W-:Y:S01]  /*0770*/  IMAD.WIDE R24, R33, 0x4, R14 ;  /* 0x0000000421187825 */ /* 0x000fe200078e020e */
[C---:B------:R-:W-:Y:S02]  /*0780*/  R2UR UR5, R13.reuse ;  /* 0x000000000d0572ca */ /* 0x040fe400000e0000 */
[----:B------:R-:W-:Y:S02]  /*0790*/  R2UR UR8, R12 ;  /* 0x000000000c0872ca */ /* 0x000fe400000e0000 */
[----:B------:R-:W-:-:S02]  /*07a0*/  R2UR UR9, R13 ;  /* 0x000000000d0972ca */ /* 0x000fc400000e0000 */
[----:B------:R-:W-:Y:S02]  /*07b0*/  R2UR UR10, R12 ;  /* 0x000000000c0a72ca */ /* 0x000fe400000e0000 */
[----:B------:R-:W-:Y:S01]  /*07c0*/  R2UR UR11, R13 ;  /* 0x000000000d0b72ca */ /* 0x000fe200000e0000 */
[----:B------:R-:W2:Y:S01]  /*07d0*/  LDG.E R36, desc[UR6][R16.64+-0x8] ;  /* 0xfffff80610247981 */ /* 0x000ea2000c1e1900 */
[----:B------:R-:W-:-:S03]  /*07e0*/  IMAD.WIDE R18, R35, 0x4, R14 ;  /* 0x0000000423127825 */ /* 0x000fc600078e020e */
[----:B-1----:R-:W3:Y:S01]  /*07f0*/  LDG.E R34, desc[UR4][R24.64+-0x8] ;  /* 0xfffff80418227981 */ /* 0x002ee2000c1e1900 */
[----:B------:R-:W-:-:S03]  /*0800*/  IMAD.WIDE R20, R29, 0x4, R14 ;  /* 0x000000041d147825 */ /* 0x000fc600078e020e */
[----:B------:R-:W4:Y:S04]  /*0810*/  LDG.E R23, desc[UR8][R18.64+-0x8] ;  /* 0xfffff80812177981 */ /* 0x000f28000c1e1900 */
[----:B------:R-:W5:Y:S01]  /*0820*/  LDG.E R22, desc[UR10][R20.64+-0x8] ;  /* 0xfffff80a14167981 */ /* 0x000f62000c1e1900 */
[----:B--2---:R-:W-:-:S04]  /*0830*/  FMUL R36, R6, R36 ;  /* 0x0000002406247220 */ /* 0x004fc80000400000 */
[----:B---3--:R-:W-:-:S04]  /*0840*/  FFMA R34, R7, R34, R36 ;  /* 0x0000002207227223 */ /* 0x008fc80000000024 */
[----:B----4-:R-:W-:Y:S01]  /*0850*/  FFMA R34, R8, R23, R34 ;  /* 0x0000001708227223 */ /* 0x010fe20000000022 */
[----:B------:R-:W-:-:S03]  /*0860*/  MOV R23, R37 ;  /* 0x0000002500177202 */ /* 0x000fc60000000f00 */
[----:B-----5:R-:W-:Y:S01]  /*0870*/  FFMA R36, R5, R22, R34 ;  /* 0x0000001605247223 */ /* 0x020fe20000000022 */
[----:B------:R-:W-:-:S05]  /*0880*/  IMAD.MOV.U32 R22, RZ, RZ, R30 ;  /* 0x000000ffff167224 */ /* 0x000fca00078e001e */
[----:B------:R0:W-:Y:S04]  /*0890*/  STG.E desc[UR4][R22.64+-0x8], R36 ;  /* 0xfffff82416007986 */ /* 0x0001e8000c101904 */
[----:B------:R-:W2:Y:S04]  /*08a0*/  LDG.E R34, desc[UR6][R24.64+-0x4] ;  /* 0xfffffc0618227981 */ /* 0x000ea8000c1e1900 */
[----:B------:R-:W3:Y:S04]  /*08b0*/  LDG.E R37, desc[UR10][R18.64+-0x4] ;  /* 0xfffffc0a12257981 */ /* 0x000ee8000c1e1900 */
[----:B0-----:R-:W4:Y:S04]  /*08c0*/  LDG.E R36, desc[UR8][R16.64+-0x4] ;  /* 0xfffffc0810247981 */ /* 0x001f28000c1e1900 */
[----:B------:R-:W5:Y:S01]  /*08d0*/  LDG.E R30, desc[UR4][R20.64+-0x4] ;  /* 0xfffffc04141e7981 */ /* 0x000f62000c1e1900 */
[----:B----4-:R-:W-:-:S04]  /*08e0*/  FMUL R36, R6, R36 ;  /* 0x0000002406247220 */ /* 0x010fc80000400000 */
[----:B--2---:R-:W-:-:S04]  /*08f0*/  FFMA R34, R7, R34, R36 ;  /* 0x0000002207227223 */ /* 0x004fc80000000024 */
[----:B---3--:R-:W-:-:S04]  /*0900*/  FFMA R34, R8, R37, R34 ;  /* 0x0000002508227223 */ /* 0x008fc80000000022 */
[----:B-----5:R-:W-:-:S05]  /*0910*/  FFMA R36, R5, R30, R34 ;  /* 0x0000001e05247223 */ /* 0x020fca0000000022 */
        /* <DEDUP_REMOVED lines=12> */
[----:B------:R-:W4:Y:S04]  /*09e0*/  LDG.E R19, desc[UR10][R18.64+0x4] ;  /* 0x0000040a12137981 */ /* 0x000f28000c1e1900 */
[----:B------:R-:W5:Y:S01]  /*09f0*/  LDG.E R20, desc[UR4][R20.64+0x4] ;  /* 0x0000040414147981 */ /* 0x000f62000c1e1900 */
[----:B------:R-:W-:-:S05]  /*0a00*/  VIADD R32, R32, 0x4 ;  /* 0x0000000420207836 */ /* 0x000fca0000000000 */
[----:B------:R-:W-:Y:S01]  /*0a10*/  ISETP.NE.AND P1, PT, R32, RZ, PT ;  /* 0x000000ff2000720c */ /* 0x000fe20003f25270 */
[----:B------:R-:W-:Y:S01]  /*0a20*/  VIADD R31, R31, 0x4 ;  /* 0x000000041f1f7836 */ /* 0x000fe20000000000 */
[----:B------:R-:W-:Y:S01]  /*0a30*/  IADD3 R33, PT, PT, R33, 0x4, RZ ;  /* 0x0000000421217810 */ /* 0x000fe20007ffe0ff */
[----:B------:R-:W-:Y:S01]  /*0a40*/  VIADD R35, R35, 0x4 ;  /* 0x0000000423237836 */ /* 0x000fe20000000000 */
[----:B------:R-:W-:Y:S01]  /*0a50*/  IADD3 R29, PT, PT, R29, 0x4, RZ ;  /* 0x000000041d1d7810 */ /* 0x000fe20007ffe0ff */
[----:B--2---:R-:W-:-:S04]  /*0a60*/  FMUL R30, R6, R17 ;  /* 0x00000011061e7220 */ /* 0x004fc80000400000 */
[----:B---3--:R-:W-:-:S04]  /*0a70*/  FFMA R30, R7, R24, R30 ;  /* 0x00000018071e7223 */ /* 0x008fc8000000001e */
[----:B----4-:R-:W-:-:S04]  /*0a80*/  FFMA R30, R8, R19, R30 ;  /* 0x00000013081e7223 */ /* 0x010fc8000000001e */
[----:B-----5:R-:W-:Y:S01]  /*0a90*/  FFMA R34, R5, R20, R30 ;  /* 0x0000001405227223 */ /* 0x020fe2000000001e */
[----:B------:R-:W-:-:S04]  /*0aa0*/  IADD3 R30, P2, PT, R22, 0x10, RZ ;  /* 0x00000010161e7810 */ /* 0x000fc80007f5e0ff */
[----:B------:R1:W-:Y:S01]  /*0ab0*/  STG.E desc[UR4][R22.64+0x4], R34 ;  /* 0x0000042216007986 */ /* 0x0003e2000c101904 */
[----:B0-----:R-:W-:Y:S01]  /*0ac0*/  IMAD.X R37, RZ, RZ, R23, P2 ;  /* 0x000000ffff257224 */ /* 0x001fe200010e0617 */
[----:B------:R-:W-:Y:S07]  /*0ad0*/  @P1 BRA `(.L_x_6) ;  /* 0xfffffffc00141947 */ /* 0x000fee000383ffff */
[----:B------:R-:W-:Y:S05]  /*0ae0*/  BSYNC.RECONVERGENT B1 ;  /* 0x0000000000017941 */ /* 0x000fea0003800200 */
.L_x_5:
[----:B------:R-:W-:-:S07]  /*0af0*/  LOP3.LUT R30, R28, 0x7ffffffc, RZ, 0xc0, !PT ;  /* 0x7ffffffc1c1e7812 */ /* 0x000fce00078ec0ff */
.L_x_4:
[----:B------:R-:W-:-:S13]  /*0b00*/  LOP3.LUT P1, R16, R28, 0x3, RZ, 0xc0, !PT ;  /* 0x000000031c107812 */ /* 0x000fda000782c0ff */
[----:B------:R-:W-:Y:S05]  /*0b10*/  @!P1 BRA `(.L_x_7) ;  /* 0x0000000400309947 */ /* 0x000fea0003800000 */
[----:B------:R-:W-:Y:S02]  /*0b20*/  ISETP.NE.AND P2, PT, R16, 0x1, PT ;  /* 0x000000011000780c */ /* 0x000fe40003f45270 */
[----:B------:R-:W-:-:S04]  /*0b30*/  LOP3.LUT R28, R28, 0x1, RZ, 0xc0, !PT ;  /* 0x000000011c1c7812 */ /* 0x000fc800078ec0ff */
[----:B------:R-:W-:-:S07]  /*0b40*/  ISETP.NE.U32.AND P1, PT, R28, 0x1, PT ;  /* 0x000000011c00780c */ /* 0x000fce0003f25070 */
[----:B------:R-:W-:Y:S06]  /*0b50*/  @!P2 BRA `(.L_x_8) ;  /* 0x0000000000b0a947 */ /* 0x000fec0003800000 */
[----:B------:R-:W0:Y:S01]  /*0b60*/  LDC.64 R20, c[0x0][0x380] ;  /* 0x0000e000ff147b82 */ /* 0x000e220000000a00 */
[----:B------:R-:W-:Y:S01]  /*0b70*/  R2UR UR6, R12 ;  /* 0x000000000c0672ca */ /* 0x000fe200000e0000 */
[--C-:B-1----:R-:W-:Y:S01]  /*0b80*/  IMAD.IADD R23, R11, 0x1, R30.reuse ;  /* 0x000000010b177824 */ /* 0x102fe200078e021e */
[C---:B------:R-:W-:Y:S01]  /*0b90*/  R2UR UR7, R13.reuse ;  /* 0x000000000d0772ca */ /* 0x040fe200000e0000 */
[----:B------:R-:W-:Y:S01]  /*0ba0*/  IMAD.IADD R19, R10, 0x1, R30 ;  /* 0x000000010a137824 */ /* 0x000fe200078e021e */
[C---:B------:R-:W-:Y:S02]  /*0bb0*/  R2UR UR4, R12.reuse ;  /* 0x000000000c0472ca */ /* 0x040fe400000e0000 */
[C---:B------:R-:W-:Y:S02]  /*0bc0*/  R2UR UR5, R13.reuse ;  /* 0x000000000d0572ca */ /* 0x040fe400000e0000 */
[----:B------:R-:W-:Y:S02]  /*0bd0*/  R2UR UR8, R12 ;  /* 0x000000000c0872ca */ /* 0x000fe400000e0000 */
[----:B------:R-:W-:-:S02]  /*0be0*/  R2UR UR9, R13 ;  /* 0x000000000d0972ca */ /* 0x000fc400000e0000 */
[----:B------:R-:W-:Y:S02]  /*0bf0*/  IADD3 R17, PT, PT, R26, R30, RZ ;  /* 0x0000001e1a117210 */ /* 0x000fe40007ffe0ff */
[----:B------:R-:W-:Y:S02]  /*0c00*/  R2UR UR10, R12 ;  /* 0x000000000c0a72ca */ /* 0x000fe400000e0000 */
[----:B------:R-:W-:Y:S01]  /*0c10*/  R2UR UR11, R13 ;  /* 0x000000000d0b72ca */ /* 0x000fe200000e0000 */
[----:B0-----:R-:W-:-:S04]  /*0c20*/  IMAD.WIDE R22, R23, 0x4, R20 ;  /* 0x0000000417167825 */ /* 0x001fc800078e0214 */
[--C-:B------:R-:W-:Y:S01]  /*0c30*/  IMAD.WIDE R18, R19, 0x4, R20.reuse ;  /* 0x0000000413127825 */ /* 0x100fe200078e0214 */
[----:B------:R-:W2:Y:S03]  /*0c40*/  LDG.E R29, desc[UR6][R22.64] ;  /* 0x00000006161d7981 */ /* 0x000ea6000c1e1900 */
[----:B------:R-:W-:Y:S01]  /*0c50*/  IMAD.WIDE R16, R17, 0x4, R20 ;  /* 0x0000000411107825 */ /* 0x000fe200078e0214 */
[----:B------:R-:W3:Y:S03]  /*0c60*/  LDG.E R28, desc[UR4][R18.64] ;  /* 0x00000004121c7981 */ /* 0x000ee6000c1e1900 */
[----:B------:R-:W-:Y:S01]  /*0c70*/  IMAD.IADD R25, R27, 0x1, R30 ;  /* 0x000000011b197824 */ /* 0x000fe200078e021e */
[----:B------:R-:W4:Y:S03]  /*0c80*/  LDG.E R31, desc[UR8][R16.64] ;  /* 0x00000008101f7981 */ /* 0x000f26000c1e1900 */
[----:B------:R-:W-:-:S02]  /*0c90*/  IMAD.WIDE R20, R25, 0x4, R20 ;  /* 0x0000000419147825 */ /* 0x000fc400078e0214 */
[----:B------:R-:W0:Y:S03]  /*0ca0*/  LDC.64 R24, c[0x0][0x388] ;  /* 0x0000e200ff187b82 */ /* 0x000e260000000a00 */
[----:B------:R-:W5:Y:S01]  /*0cb0*/  LDG.E R32, desc[UR10][R20.64] ;  /* 0x0000000a14207981 */ /* 0x000f62000c1e1900 */
[----:B--2---:R-:W-:-:S04]  /*0cc0*/  FMUL R34, R6, R29 ;  /* 0x0000001d06227220 */ /* 0x004fc80000400000 */
[----:B---3--:R-:W-:-:S04]  /*0cd0*/  FFMA R29, R7, R28, R34 ;  /* 0x0000001c071d7223 */ /* 0x008fc80000000022 */
[----:B----4-:R-:W-:Y:S01]  /*0ce0*/  FFMA R28, R8, R31, R29 ;  /* 0x0000001f081c7223 */ /* 0x010fe2000000001d */
[----:B------:R-:W-:-:S04]  /*0cf0*/  IMAD.IADD R31, R9, 0x1, R30 ;  /* 0x00000001091f7824 */ /* 0x000fc800078e021e */
[----:B0-----:R-:W-:-:S04]  /*0d00*/  IMAD.WIDE.U32 R24, R31, 0x4, R24 ;  /* 0x000000041f187825 */ /* 0x001fc800078e0018 */
[----:B-----5:R-:W-:-:S05]  /*0d10*/  FFMA R29, R5, R32, R28 ;  /* 0x00000020051d7223 */ /* 0x020fca000000001c */
[----:B------:R0:W-:Y:S04]  /*0d20*/  STG.E desc[UR4][R24.64], R29 ;  /* 0x0000001d18007986 */ /* 0x0001e8000c101904 */
[----:B------:R1:W2:Y:S04]  /*0d30*/  LDG.E R23, desc[UR8][R22.64+0x4] ;  /* 0x0000040816177981 */ /* 0x0002a8000c1e1900 */
[----:B------:R-:W3:Y:S04]  /*0d40*/  LDG.E R18, desc[UR6][R18.64+0x4] ;  /* 0x0000040612127981 */ /* 0x000ee8000c1e1900 */
[----:B------:R-:W4:Y:S04]  /*0d50*/  LDG.E R17, desc[UR10][R16.64+0x4] ;  /* 0x0000040a10117981 */ /* 0x000f28000c1e1900 */
[----:B------:R-:W5:Y:S01]  /*0d60*/  LDG.E R20, desc[UR4][R20.64+0x4] ;  /* 0x0000040414147981 */ /* 0x000f62000c1e1900 */
[----:B------:R-:W1:Y:S01]  /*0d70*/  LDCU.64 UR4, c[0x0][0x388] ;  /* 0x00007100ff0477ac */ /* 0x000e620008000a00 */
[----:B------:R-:W-:-:S04]  /*0d80*/  IADD3 R32, P2, PT, R9, R30, RZ ;  /* 0x0000001e09207210 */ /* 0x000fc80007f5e0ff */
[----:B0-----:R-:W-:Y:S02]  /*0d90*/  IADD3.X R25, PT, PT, RZ, RZ, RZ, P2, !PT ;  /* 0x000000ffff197210 */ /* 0x001fe400017fe4ff */
[----:B-1----:R-:W-:Y:S01]  /*0da0*/  LEA R22, P2, R32, UR4, 0x2 ;  /* 0x0000000420167c11 */ /* 0x002fe2000f8410ff */
[----:B------:R-:W-:Y:S02]  /*0db0*/  VIADD R30, R30, 0x2 ;  /* 0x000000021e1e7836 */ /* 0x000fe40000000000 */
[----:B--2---:R-:W-:-:S04]  /*0dc0*/  FMUL R28, R6, R23 ;  /* 0x00000017061c7220 */ /* 0x004fc80000400000 */
[----:B---3--:R-:W-:-:S04]  /*0dd0*/  FFMA R31, R7, R18, R28 ;  /* 0x00000012071f7223 */ /* 0x008fc8000000001c */
[----:B----4-:R-:W-:Y:S01]  /*0de0*/  FFMA R24, R8, R17, R31 ;  /* 0x0000001108187223 */ /* 0x010fe2000000001f */
[----:B------:R-:W-:-:S03]  /*0df0*/  LEA.HI.X R23, R32, UR5, R25, 0x2, P2 ;  /* 0x0000000520177c11 */ /* 0x000fc600090f1419 */
[----:B-----5:R-:W-:-:S05]  /*0e00*/  FFMA R17, R5, R20, R24 ;  /* 0x0000001405117223 */ /* 0x020fca0000000018 */
[----:B------:R0:W-:Y:S02]  /*0e10*/  STG.E desc[UR6][R22.64+0x4], R17 ;  /* 0x0000041116007986 */ /* 0x0001e4000c101906 */
.L_x_8:
[----:B------:R-:W-:Y:S05]  /*0e20*/  @P1 BRA `(.L_x_7) ;  /* 0x00000000006c1947 */ /* 0x000fea0003800000 */
[----:B0-----:R-:W0:Y:S01]  /*0e30*/  LDC.64 R16, c[0x0][0x380] ;  /* 0x0000e000ff107b82 */ /* 0x001e220000000a00 */
[C---:B------:R-:W-:Y:S01]  /*0e40*/  R2UR UR6, R12.reuse ;  /* 0x000000000c0672ca */ /* 0x040fe200000e0000 */
[----:B------:R-:W-:Y:S01]  /*0e50*/  IMAD.IADD R19, R11, 0x1, R30 ;  /* 0x000000010b137824 */ /* 0x000fe200078e021e */
[C---:B------:R-:W-:Y:S02]  /*0e60*/  R2UR UR7, R13.reuse ;  /* 0x000000000d0772ca */ /* 0x040fe400000e0000 */
[----:B------:R-:W-:Y:S02]  /*0e70*/  R2UR UR4, R12 ;  /* 0x000000000c0472ca */ /* 0x000fe400000e0000 */
[----:B------:R-:W-:Y:S02]  /*0e80*/  R2UR UR5, R13 ;  /* 0x000000000d0572ca */ /* 0x000fe400000e0000 */
[----:B------:R-:W-:Y:S02]  /*0e90*/  IADD3 R11, PT, PT, R10, R30, RZ ;  /* 0x0000001e0a0b7210 */ /* 0x000fe40007ffe0ff */
[----:B------:R-:W-:-:S02]  /*0ea0*/  R2UR UR8, R12 ;  /* 0x000000000c0872ca */ /* 0x000fc400000e0000 */
[----:B------:R-:W-:Y:S01]  /*0eb0*/  R2UR UR9, R13 ;  /* 0x000000000d0972ca */ /* 0x000fe200000e0000 */
[--C-:B------:R-:W-:Y:S02]  /*0ec0*/  IMAD.IADD R21, R26, 0x1, R30.reuse ;  /* 0x000000011a157824 */ /* 0x100fe400078e021e */
[----:B-1----:R-:W-:Y:S02]  /*0ed0*/  IMAD.IADD R23, R27, 0x1, R30 ;  /* 0x000000011b177824 */ /* 0x002fe400078e021e */
[----:B0-----:R-:W-:-:S04]  /*0ee0*/  IMAD.WIDE R18, R19, 0x4, R16 ;  /* 0x0000000413127825 */ /* 0x001fc800078e0210 */
[--C-:B------:R-:W-:Y:S02]  /*0ef0*/  IMAD.WIDE R10, R11, 0x4, R16.reuse ;  /* 0x000000040b0a7825 */ /* 0x100fe400078e0210 */
[----:B------:R-:W2:Y:S02]  /*0f00*/  LDG.E R19, desc[UR6][R18.64] ;  /* 0x0000000612137981 */ /* 0x000ea4000c1e1900 */
[--C-:B------:R-:W-:Y:S02]  /*0f10*/  IMAD.WIDE R20, R21, 0x4, R16.reuse ;  /* 0x0000000415147825 */ /* 0x100fe400078e0210 */
[----:B------:R-:W3:Y:S02]  /*0f20*/  LDG.E R10, desc[UR4][R10.64] ;  /* 0x000000040a0a7981 */ /* 0x000ee4000c1e1900 */
[----:B------:R-:W-:Y:S02]  /*0f30*/  IMAD.WIDE R22, R23, 0x4, R16 ;  /* 0x0000000417167825 */ /* 0x000fe400078e0210 */
[----:B------:R-:W4:Y:S01]  /*0f40*/  LDG.E R21, desc[UR8][R20.64] ;  /* 0x0000000814157981 */ /* 0x000f22000c1e1900 */
[----:B------:R-:W0:Y:S03]  /*0f50*/  LDC.64 R16, c[0x0][0x388] ;  /* 0x0000e200ff107b82 */ /* 0x000e260000000a00 */
[----:B------:R-:W5:Y:S01]  /*0f60*/  LDG.E R22, desc[UR6][R22.64] ;  /* 0x0000000616167981 */ /* 0x000f62000c1e1900 */
[----:B------:R-:W-:-:S05]  /*0f70*/  IADD3 R9, PT, PT, R9, R30, RZ ;  /* 0x0000001e09097210 */ /* 0x000fca0007ffe0ff */
[----:B0-----:R-:W-:-:S04]  /*0f80*/  IMAD.WIDE.U32 R16, R9, 0x4, R16 ;  /* 0x0000000409107825 */ /* 0x001fc800078e0010 */
[----:B--2---:R-:W-:-:S04]  /*0f90*/  FMUL R6, R6, R19 ;  /* 0x0000001306067220 */ /* 0x004fc80000400000 */
[----:B---3--:R-:W-:-:S04]  /*0fa0*/  FFMA R7, R7, R10, R6 ;  /* 0x0000000a07077223 */ /* 0x008fc80000000006 */
[----:B----4-:R-:W-:-:S04]  /*0fb0*/  FFMA R8, R8, R21, R7 ;  /* 0x0000001508087223 */ /* 0x010fc80000000007 */
[----:B-----5:R-:W-:-:S05]  /*0fc0*/  FFMA R5, R5, R22, R8 ;  /* 0x0000001605057223 */ /* 0x020fca0000000008 */
[----:B------:R2:W-:Y:S02]  /*0fd0*/  STG.E desc[UR4][R16.64], R5 ;  /* 0x0000000510007986 */ /* 0x0005e4000c101904 */
.L_x_7:
[----:B------:R-:W-:Y:S05]  /*0fe0*/  @P0 BRA `(.L_x_9) ;  /* 0xfffffff000e80947 */ /* 0x000fea000383ffff */
[----:B------:R-:W-:Y:S05]  /*0ff0*/  BSYNC.RECONVERGENT B0 ;  /* 0x0000000000007941 */ /* 0x000fea0003800200 */
.L_x_3:
[----:B------:R-:W3:Y:S01]  /*1000*/  LDCU UR4, c[0x0][0x39c] ;  /* 0x00007380ff0477ac */ /* 0x000ee20008000800 */
[----:B------:R-:W-:-:S05]  /*1010*/  VIADD R3, R3, 0x1 ;  /* 0x0000000103037836 */ /* 0x000fca0000000000 */
[----:B---3--:R-:W-:-:S13]  /*1020*/  ISETP.NE.AND P0, PT, R3, UR4, PT ;  /* 0x0000000403007c0c */ /* 0x008fda000bf05270 */
[----:B------:R-:W-:Y:S05]  /*1030*/  @P0 BRA `(.L_x_10) ;  /* 0xfffffff000cc0947 */ /* 0x000fea000383ffff */
[----:B------:R-:W-:Y:S05]  /*1040*/  EXIT ;  /* 0x000000000000794d */ /* 0x000fea0003800000 */
        .weak           $__internal_0_$__cuda_sm3x_div_rn_noftz_f32_slowpath
        .type           $__internal_0_$__cuda_sm3x_div_rn_noftz_f32_slowpath,@function
        .size           $__internal_0_$__cuda_sm3x_div_rn_noftz_f32_slowpath,(.L_x_40 - $__internal_0_$__cuda_sm3x_div_rn_noftz_f32_slowpath)
$__internal_0_$__cuda_sm3x_div_rn_noftz_f32_slowpath:
[----:B------:R-:W-:Y:S02]  /*1050*/  SHF.R.U32.HI R6, RZ, 0x17, R3 ;  /* 0x00000017ff067819 */ /* 0x000fe40000011603 */
[----:B------:R-:W-:Y:S02]  /*1060*/  SHF.R.U32.HI R5, RZ, 0x17, R2 ;  /* 0x00000017ff057819 */ /* 0x000fe40000011602 */
[----:B------:R-:W-:Y:S02]  /*1070*/  LOP3.LUT R10, R6, 0xff, RZ, 0xc0, !PT ;  /* 0x000000ff060a7812 */ /* 0x000fe400078ec0ff */
[----:B------:R-:W-:-:S03]  /*1080*/  LOP3.LUT R8, R5, 0xff, RZ, 0xc0, !PT ;  /* 0x000000ff05087812 */ /* 0x000fc600078ec0ff */
[----:B------:R-:W-:Y:S01]  /*1090*/  VIADD R7, R10, 0xffffffff ;  /* 0xffffffff0a077836 */ /* 0x000fe20000000000 */
[----:B------:R-:W-:-:S04]  /*10a0*/  IADD3 R6, PT, PT, R8, -0x1, RZ ;  /* 0xffffffff08067810 */ /* 0x000fc80007ffe0ff */
[----:B------:R-:W-:-:S04]  /*10b0*/  ISETP.GT.U32.AND P0, PT, R7, 0xfd, PT ;  /* 0x000000fd0700780c */ /* 0x000fc80003f04070 */
[----:B------:R-:W-:-:S13]  /*10c0*/  ISETP.GT.U32.OR P0, PT, R6, 0xfd, P0 ;  /* 0x000000fd0600780c */ /* 0x000fda0000704470 */
[----:B------:R-:W-:Y:S01]  /*10d0*/  @!P0 IMAD.MOV.U32 R5, RZ, RZ, RZ ;  /* 0x000000ffff058224 */ /* 0x000fe200078e00ff */
[----:B------:R-:W-:Y:S06]  /*10e0*/  @!P0 BRA `(.L_x_11) ;  /* 0x00000000005c8947 */ /* 0x000fec0003800000 */
[----:B------:R-:W-:Y:S02]  /*10f0*/  FSETP.GTU.FTZ.AND P0, PT, |R2|, +INF , PT ;  /* 0x7f8000000200780b */ /* 0x000fe40003f1c200 */
[----:B------:R-:W-:-:S04]  /*1100*/  FSETP.GTU.FTZ.AND P1, PT, |R3|, +INF , PT ;  /* 0x7f8000000300780b */ /* 0x000fc80003f3c200 */
[----:B------:R-:W-:-:S13]  /*1110*/  PLOP3.LUT P0, PT, P0, P1, PT, 0xf8, 0x8f ;  /* 0x00000000008f781c */ /* 0x000fda0000703f70 */
[----:B------:R-:W-:Y:S05]  /*1120*/  @P0 BRA `(.L_x_12) ;  /* 0x0000000400440947 */ /* 0x000fea0003800000 */
[----:B------:R-:W-:-:S13]  /*1130*/  LOP3.LUT P0, RZ, R3, 0x7fffffff, R2, 0xc8, !PT ;  /* 0x7fffffff03ff7812 */ /* 0x000fda000780c802 */
[----:B------:R-:W-:Y:S05]  /*1140*/  @!P0 BRA `(.L_x_13) ;  /* 0x0000000400348947 */ /* 0x000fea0003800000 */
[C---:B------:R-:W-:Y:S02]  /*1150*/  FSETP.NEU.FTZ.AND P2, PT, |R2|.reuse, +INF , PT ;  /* 0x7f8000000200780b */ /* 0x040fe40003f5d200 */
[----:B------:R-:W-:Y:S02]  /*1160*/  FSETP.NEU.FTZ.AND P1, PT, |R3|, +INF , PT ;  /* 0x7f8000000300780b */ /* 0x000fe40003f3d200 */
[----:B------:R-:W-:-:S11]  /*1170*/  FSETP.NEU.FTZ.AND P0, PT, |R2|, +INF , PT ;  /* 0x7f8000000200780b */ /* 0x000fd60003f1d200 */
[----:B------:R-:W-:Y:S05]  /*1180*/  @!P1 BRA !P2, `(.L_x_13) ;  /* 0x0000000400249947 */ /* 0x000fea0005000000 */
[----:B------:R-:W-:-:S04]  /*1190*/  LOP3.LUT P2, RZ, R2, 0x7fffffff, RZ, 0xc0, !PT ;  /* 0x7fffffff02ff7812 */ /* 0x000fc8000784c0ff */
[----:B------:R-:W-:-:S13]  /*11a0*/  PLOP3.LUT P1, PT, P1, P2, PT, 0x2f, 0xf2 ;  /* 0x0000000000f2781c */ /* 0x000fda0000f24577 */
[----:B------:R-:W-:Y:S05]  /*11b0*/  @P1 BRA `(.L_x_14) ;  /* 0x0000000400101947 */ /* 0x000fea0003800000 */
[----:B------:R-:W-:-:S04]  /*11c0*/  LOP3.LUT P1, RZ, R3, 0x7fffffff, RZ, 0xc0, !PT ;  /* 0x7fffffff03ff7812 */ /* 0x000fc8000782c0ff */
[----:B------:R-:W-:-:S13]  /*11d0*/  PLOP3.LUT P0, PT, P0, P1, PT, 0x2f, 0xf2 ;  /* 0x0000000000f2781c */ /* 0x000fda0000702577 */
[----:B------:R-:W-:Y:S05]  /*11e0*/  @P0 BRA `(.L_x_15) ;  /* 0x0000000000f80947 */ /* 0x000fea0003800000 */
[----:B------:R-:W-:Y:S02]  /*11f0*/  ISETP.GE.AND P0, PT, R6, RZ, PT ;  /* 0x000000ff0600720c */ /* 0x000fe40003f06270 */
[----:B------:R-:W-:-:S11]  /*1200*/  ISETP.GE.AND P1, PT, R7, RZ, PT ;  /* 0x000000ff0700720c */ /* 0x000fd60003f26270 */
[----:B------:R-:W-:Y:S01]  /*1210*/  @P0 IMAD.MOV.U32 R5, RZ, RZ, RZ ;  /* 0x000000ffff050224 */ /* 0x000fe200078e00ff */
[----:B------:R-:W-:Y:S01]  /*1220*/  @!P0 MOV R5, 0xffffffc0 ;  /* 0xffffffc000058802 */ /* 0x000fe20000000f00 */
[----:B------:R-:W-:Y:S01]  /*1230*/  @!P0 FFMA R2, R2, 1.84467440737095516160e+19, RZ ;  /* 0x5f80000002028823 */ /* 0x000fe200000000ff */
[----:B------:R-:W-:-:S03]  /*1240*/  @!P1 FFMA R3, R3, 1.84467440737095516160e+19, RZ ;  /* 0x5f80000003039823 */ /* 0x000fc600000000ff */
[----:B------:R-:W-:-:S07]  /*1250*/  @!P1 VIADD R5, R5, 0x40 ;  /* 0x0000004005059836 */ /* 0x000fce0000000000 */
.L_x_11:
[----:B------:R-:W-:-:S05]  /*1260*/  LEA R6, R10, 0xc0800000, 0x17 ;  /* 0xc08000000a067811 */ /* 0x000fca00078eb8ff */
[----:B------:R-:W-:Y:S01]  /*1270*/  IMAD.IADD R6, R3, 0x1, -R6 ;  /* 0x0000000103067824 */ /* 0x000fe200078e0a06 */
[----:B------:R-:W-:-:S03]  /*1280*/  IADD3 R3, PT, PT, R8, -0x7f, RZ ;  /* 0xffffff8108037810 */ /* 0x000fc60007ffe0ff */
[----:B------:R0:W1:Y:S01]  /*1290*/  MUFU.RCP R7, R6 ;  /* 0x0000000600077308 */ /* 0x0000620000001000 */
[----:B------:R-:W-:Y:S01]  /*12a0*/  FADD.FTZ R9, -R6, -RZ ;  /* 0x800000ff06097221 */ /* 0x000fe20000010100 */
[C---:B------:R-:W-:Y:S01]  /*12b0*/  IMAD R2, R3.reuse, -0x800000, R2 ;  /* 0xff80000003027824 */ /* 0x040fe200078e0202 */
[----:B0-----:R-:W-:-:S05]  /*12c0*/  IADD3 R6, PT, PT, R3, 0x7f, -R10 ;  /* 0x0000007f03067810 */ /* 0x001fca0007ffe80a */
[----:B------:R-:W-:Y:S02]  /*12d0*/  IMAD.IADD R6, R6, 0x1, R5 ;  /* 0x0000000106067824 */ /* 0x000fe400078e0205 */
[----:B-1----:R-:W-:-:S04]  /*12e0*/  FFMA R8, R7, R9, 1 ;  /* 0x3f80000007087423 */ /* 0x002fc80000000009 */
[----:B------:R-:W-:-:S04]  /*12f0*/  FFMA R12, R7, R8, R7 ;  /* 0x00000008070c7223 */ /* 0x000fc80000000007 */
[----:B------:R-:W-:-:S04]  /*1300*/  FFMA R7, R2, R12, RZ ;  /* 0x0000000c02077223 */ /* 0x000fc800000000ff */
[----:B------:R-:W-:-:S04]  /*1310*/  FFMA R8, R9, R7, R2 ;  /* 0x0000000709087223 */ /* 0x000fc80000000002 */
[----:B------:R-:W-:-:S04]  /*1320*/  FFMA R11, R12, R8, R7 ;  /* 0x000000080c0b7223 */ /* 0x000fc80000000007 */
[----:B------:R-:W-:-:S04]  /*1330*/  FFMA R8, R9, R11, R2 ;  /* 0x0000000b09087223 */ /* 0x000fc80000000002 */
[----:B------:R-:W-:-:S05]  /*1340*/  FFMA R7, R12, R8, R11 ;  /* 0x000000080c077223 */ /* 0x000fca000000000b */
[----:B------:R-:W-:-:S04]  /*1350*/  SHF.R.U32.HI R2, RZ, 0x17, R7 ;  /* 0x00000017ff027819 */ /* 0x000fc80000011607 */
[----:B------:R-:W-:-:S05]  /*1360*/  LOP3.LUT R2, R2, 0xff, RZ, 0xc0, !PT ;  /* 0x000000ff02027812 */ /* 0x000fca00078ec0ff */
[----:B------:R-:W-:-:S05]  /*1370*/  IMAD.IADD R9, R2, 0x1, R6 ;  /* 0x0000000102097824 */ /* 0x000fca00078e0206 */
[----:B------:R-:W-:-:S04]  /*1380*/  IADD3 R2, PT, PT, R9, -0x1, RZ ;  /* 0xffffffff09027810 */ /* 0x000fc80007ffe0ff */
[----:B------:R-:W-:-:S13]  /*1390*/  ISETP.GE.U32.AND P0, PT, R2, 0xfe, PT ;  /* 0x000000fe0200780c */ /* 0x000fda0003f06070 */
[----:B------:R-:W-:Y:S05]  /*13a0*/  @!P0 BRA `(.L_x_16) ;  /* 0x0000000000808947 */ /* 0x000fea0003800000 */
[----:B------:R-:W-:-:S13]  /*13b0*/  ISETP.GT.AND P0, PT, R9, 0xfe, PT ;  /* 0x000000fe0900780c */ /* 0x000fda0003f04270 */
[----:B------:R-:W-:Y:S05]  /*13c0*/  @P0 BRA `(.L_x_17) ;  /* 0x00000000006c0947 */ /* 0x000fea0003800000 */
[----:B------:R-:W-:-:S13]  /*13d0*/  ISETP.GE.AND P0, PT, R9, 0x1, PT ;  /* 0x000000010900780c */ /* 0x000fda0003f06270 */
[----:B------:R-:W-:Y:S05]  /*13e0*/  @P0 BRA `(.L_x_18) ;  /* 0x0000000000980947 */ /* 0x000fea0003800000 */
[----:B------:R-:W-:Y:S02]  /*13f0*/  ISETP.GE.AND P0, PT, R9, -0x18, PT ;  /* 0xffffffe80900780c */ /* 0x000fe40003f06270 */
[----:B------:R-:W-:-:S11]  /*1400*/  LOP3.LUT R7, R7, 0x80000000, RZ, 0xc0, !PT ;  /* 0x8000000007077812 */ /* 0x000fd600078ec0ff */
[----:B------:R-:W-:Y:S05]  /*1410*/  @!P0 BRA `(.L_x_18) ;  /* 0x00000000008c8947 */ /* 0x000fea0003800000 */
[CCC-:B------:R-:W-:Y:S01]  /*1420*/  FFMA.RZ R2, R12.reuse, R8.reuse, R11.reuse ;  /* 0x000000080c027223 */ /* 0x1c0fe2000000c00b */
[C---:B------:R-:W-:Y:S02]  /*1430*/  VIADD R6, R9.reuse, 0x20 ;  /* 0x0000002009067836 */ /* 0x040fe40000000000 */
[-CC-:B------:R-:W-:Y:S01]  /*1440*/  FFMA.RM R3, R12, R8.reuse, R11.reuse ;  /* 0x000000080c037223 */ /* 0x180fe2000000400b */
[C---:B------:R-:W-:Y:S02]  /*1450*/  ISETP.NE.AND P2, PT, R9.reuse, RZ, PT ;  /* 0x000000ff0900720c */ /* 0x040fe40003f45270 */
[----:B------:R-:W-:Y:S01]  /*1460*/  LOP3.LUT R5, R2, 0x7fffff, RZ, 0xc0, !PT ;  /* 0x007fffff02057812 */ /* 0x000fe200078ec0ff */
[----:B------:R-:W-:Y:S01]  /*1470*/  FFMA.RP R2, R12, R8, R11 ;  /* 0x000000080c027223 */ /* 0x000fe2000000800b */
[----:B------:R-:W-:Y:S01]  /*1480*/  IMAD.MOV R8, RZ, RZ, -R9 ;  /* 0x000000ffff087224 */ /* 0x000fe200078e0a09 */
[----:B------:R-:W-:Y:S02]  /*1490*/  ISETP.NE.AND P1, PT, R9, RZ, PT ;  /* 0x000000ff0900720c */ /* 0x000fe40003f25270 */
[----:B------:R-:W-:-:S02]  /*14a0*/  LOP3.LUT R5, R5, 0x800000, RZ, 0xfc, !PT ;  /* 0x0080000005057812 */ /* 0x000fc400078efcff */
[----:B------:R-:W-:Y:S02]  /*14b0*/  FSETP.NEU.FTZ.AND P0, PT, R2, R3, PT ;  /* 0x000000030200720b */ /* 0x000fe40003f1d000 */
[----:B------:R-:W-:Y:S02]  /*14c0*/  SHF.L.U32 R6, R5, R6, RZ ;  /* 0x0000000605067219 */ /* 0x000fe400000006ff */
[----:B------:R-:W-:Y:S02]  /*14d0*/  SEL R2, R8, RZ, P2 ;  /* 0x000000ff08027207 */ /* 0x000fe40001000000 */
[----:B------:R-:W-:Y:S02]  /*14e0*/  ISETP.NE.AND P1, PT, R6, RZ, P1 ;  /* 0x000000ff0600720c */ /* 0x000fe40000f25270 */
[----:B------:R-:W-:Y:S02]  /*14f0*/  SHF.R.U32.HI R2, RZ, R2, R5 ;  /* 0x00000002ff027219 */ /* 0x000fe40000011605 */
[----:B------:R-:W-:-:S02]  /*1500*/  PLOP3.LUT P0, PT, P0, P1, PT, 0xf8, 0x8f ;  /* 0x00000000008f781c */ /* 0x000fc40000703f70 */
[----:B------:R-:W-:Y:S02]  /*1510*/  SHF.R.U32.HI R6, RZ, 0x1, R2 ;  /* 0x00000001ff067819 */ /* 0x000fe40000011602 */
[----:B------:R-:W-:-:S04]  /*1520*/  SEL R3, RZ, 0x1, !P0 ;  /* 0x00000001ff037807 */ /* 0x000fc80004000000 */
[----:B------:R-:W-:-:S04]  /*1530*/  LOP3.LUT R3, R3, 0x1, R6, 0xf8, !PT ;  /* 0x0000000103037812 */ /* 0x000fc800078ef806 */
[----:B------:R-:W-:-:S04]  /*1540*/  LOP3.LUT R3, R3, R2, RZ, 0xc0, !PT ;  /* 0x0000000203037212 */ /* 0x000fc800078ec0ff */
[----:B------:R-:W-:-:S04]  /*1550*/  IADD3 R6, PT, PT, R6, R3, RZ ;  /* 0x0000000306067210 */ /* 0x000fc80007ffe0ff */
[----:B------:R-:W-:Y:S01]  /*1560*/  LOP3.LUT R7, R6, R7, RZ, 0xfc, !PT ;  /* 0x0000000706077212 */ /* 0x000fe200078efcff */
[----:B------:R-:W-:Y:S06]  /*1570*/  BRA `(.L_x_18) ;  /* 0x0000000000347947 */ /* 0x000fec0003800000 */
.L_x_17:
[----:B------:R-:W-:-:S04]  /*1580*/  LOP3.LUT R7, R7, 0x80000000, RZ, 0xc0, !PT ;  /* 0x8000000007077812 */ /* 0x000fc800078ec0ff */
[----:B------:R-:W-:Y:S01]  /*1590*/  LOP3.LUT R7, R7, 0x7f800000, RZ, 0xfc, !PT ;  /* 0x7f80000007077812 */ /* 0x000fe200078efcff */
[----:B------:R-:W-:Y:S06]  /*15a0*/  BRA `(.L_x_18) ;  /* 0x0000000000287947 */ /* 0x000fec0003800000 */
.L_x_16:
[----:B------:R-:W-:Y:S01]  /*15b0*/  IMAD R7, R6, 0x800000, R7 ;  /* 0x0080000006077824 */ /* 0x000fe200078e0207 */
[----:B------:R-:W-:Y:S06]  /*15c0*/  BRA `(.L_x_18) ;  /* 0x0000000000207947 */ /* 0x000fec0003800000 */
.L_x_15:
[----:B------:R-:W-:-:S04]  /*15d0*/  LOP3.LUT R2, R3, 0x80000000, R2, 0x48, !PT ;  /* 0x8000000003027812 */ /* 0x000fc800078e4802 */
[----:B------:R-:W-:Y:S01]  /*15e0*/  LOP3.LUT R7, R2, 0x7f800000, RZ, 0xfc, !PT ;  /* 0x7f80000002077812 */ /* 0x000fe200078efcff */
[----:B------:R-:W-:Y:S06]  /*15f0*/  BRA `(.L_x_18) ;  /* 0x0000000000147947 */ /* 0x000fec0003800000 */
.L_x_14:
[----:B------:R-:W-:Y:S01]  /*1600*/  LOP3.LUT R7, R3, 0x80000000, R2, 0x48, !PT ;  /* 0x8000000003077812 */ /* 0x000fe200078e4802 */
[----:B------:R-:W-:Y:S06]  /*1610*/  BRA `(.L_x_18) ;  /* 0x00000000000c7947 */ /* 0x000fec0003800000 */
.L_x_13:
[----:B------:R-:W0:Y:S01]  /*1620*/  MUFU.RSQ R7, -QNAN ;  /* 0xffc0000000077908 */ /* 0x000e220000001400 */
[----:B------:R-:W-:Y:S05]  /*1630*/  BRA `(.L_x_18) ;  /* 0x0000000000047947 */ /* 0x000fea0003800000 */
.L_x_12:
[----:B------:R-:W-:-:S07]  /*1640*/  FADD.FTZ R7, R2, R3 ;  /* 0x0000000302077221 */ /* 0x000fce0000010000 */
.L_x_18:
[----:B------:R-:W-:-:S04]  /*1650*/  HFMA2 R5, -RZ, RZ, 0, 0 ;  /* 0x00000000ff057431 */ /* 0x000fc800000001ff */
[----:B0-----:R-:W-:Y:S05]  /*1660*/  RET.REL.NODEC R4 `(_Z16downscalerKernelIfEvPKT_PS0_iiiii) ;  /* 0xffffffe804647950 */ /* 0x001fea0003c3ffff */
.L_x_19:
[----:B------:R-:W-:-:S00]  /*1670*/  BRA `(.L_x_19) ;  /* 0xfffffffc00fc7947 */ /* 0x000fc0000383ffff */
[----:B------:R-:W-:-:S00]  /*1680*/  NOP ;  /* 0x0000000000007918 */ /* 0x000fc00000000000 */
[----:B------:R-:W-:-:S00]  /*1690*/  NOP ;  /* 0x0000000000007918 */ /* 0x000fc00000000000 */
[----:B------:R-:W-:-:S00]  /*16a0*/  NOP ;  /* 0x0000000000007918 */ /* 0x000fc00000000000 */
[----:B------:R-:W-:-:S00]  /*16b0*/  NOP ;  /* 0x0000000000007918 */ /* 0x000fc00000000000 */
[----:B------:R-:W-:-:S00]  /*16c0*/  NOP ;  /* 0x0000000000007918 */ /* 0x000fc00000000000 */
[----:B------:R-:W-:-:S00]  /*16d0*/  NOP ;  /* 0x0000000000007918 */ /* 0x000fc00000000000 */
[----:B------:R-:W-:-:S00]  /*16e0*/  NOP ;  /* 0x0000000000007918 */ /* 0x000fc00000000000 */
[----:B------:R-:W-:-:S00]  /*16f0*/  NOP ;  /* 0x0000000000007918 */ /* 0x000fc00000000000 */
.L_x_40:


//--------------------- .text._Z16downscalerKernelIiEvPKT_PS0_iiiii --------------------------
	.section	.text._Z16downscalerKernelIiEvPKT_PS0_iiiii,"ax",@progbits
	.align	128
        .global         _Z16downscalerKernelIiEvPKT_PS0_iiiii
        .type           _Z16downscalerKernelIiEvPKT_PS0_iiiii,@function
        .size           _Z16downscalerKernelIiEvPKT_PS0_iiiii,(.L_x_41 - _Z16downscalerKernelIiEvPKT_PS0_iiiii)
        .other          _Z16downscalerKernelIiEvPKT_PS0_iiiii,@"STO_CUDA_ENTRY STV_DEFAULT"
_Z16downscalerKernelIiEvPKT_PS0_iiiii:
.text._Z16downscalerKernelIiEvPKT_PS0_iiiii:
        /* <DEDUP_REMOVED lines=9> */
.L_x_20:
        /* <DEDUP_REMOVED lines=20> */
[----:B------:R-:W-:Y:S05]  /*01d0*/  CALL.REL.NOINC `($__internal_1_$__cuda_sm3x_div_rn_noftz_f32_slowpath) ;  /* 0x0000001000387944 */ /* 0x000fea0003c00000 */
[----:B------:R-:W-:-:S07]  /*01e0*/  IMAD.MOV.U32 R0, RZ, RZ, R7 ;  /* 0x000000ffff007224 */ /* 0x000fce00078e0007 */
.L_x_21:
        /* <DEDUP_REMOVED lines=12> */
[----:B------:R-:W-:Y:S02]  /*02b0*/  IMAD.MOV.U32 R2, RZ, RZ, R3 ;  /* 0x000000ffff027224 */ /* 0x000fe400078e0003 */
[----:B------:R-:W-:Y:S01]  /*02c0*/  IMAD.MOV.U32 R3, RZ, RZ, R4 ;  /* 0x000000ffff037224 */ /* 0x000fe200078e0004 */
[----:B------:R-:W-:-:S07]  /*02d0*/  MOV R4, 0x2f0 ;  /* 0x000002f000047802 */ /* 0x000fce0000000f00 */
[----:B------:R-:W-:Y:S05]  /*02e0*/  CALL.REL.NOINC `($__internal_1_$__cuda_sm3x_div_rn_noftz_f32_slowpath) ;  /* 0x0000000c00f47944 */ /* 0x000fea0003c00000 */
[----:B------:R-:W-:-:S07]  /*02f0*/  IMAD.MOV.U32 R2, RZ, RZ, R7 ;  /* 0x000000ffff027224 */ /* 0x000fce00078e0007 */
.L_x_22:
[----:B------:R-:W0:Y:S01]  /*0300*/  LDCU.64 UR4, c[0x0][0x380] ;  /* 0x00007000ff0477ac */ /* 0x000e220008000a00 */
[----:B------:R-:W1:Y:S01]  /*0310*/  LDC.64 R12, c[0x0][0x358] ;  /* 0x0000d600ff0c7b82 */ /* 0x000e620000000a00 */
[----:B------:R-:W-:Y:S01]  /*0320*/  HFMA2 R3, -RZ, RZ, 0, 0 ;  /* 0x00000000ff037431 */ /* 0x000fe200000001ff */
[----:B0-----:R-:W-:-:S04]  /*0330*/  UIADD3 UR4, UP0, UPT, UR4, 0x8, URZ ;  /* 0x0000000804047890 */ /* 0x001fc8000ff1e0ff */
[----:B------:R-:W-:Y:S02]  /*0340*/  UIADD3.X UR5, UPT, UPT, URZ, UR5, URZ, UP0, !UPT ;  /* 0x00000005ff057290 */ /* 0x000fe400087fe4ff */
[----:B------:R-:W-:-:S04]  /*0350*/  IMAD.U32 R14, RZ, RZ, UR4 ;  /* 0x00000004ff0e7e24 */ /* 0x000fc8000f8e00ff */
[----:B------:R-:W-:-:S07]  /*0360*/  IMAD.U32 R15, RZ, RZ, UR5 ;  /* 0x00000005ff0f7e24 */ /* 0x000fce000f8e00ff */
.L_x_30:
[----:B------:R-:W-:Y:S01]  /*0370*/  BSSY.RECONVERGENT B0, `(.L_x_23) ;  /* 0x00000ef000007945 */ /* 0x000fe20003800200 */
[----:B012---:R-:W-:-:S07]  /*0380*/  IMAD.MOV.U32 R4, RZ, RZ, RZ ;  /* 0x000000ffff047224 */ /* 0x007fce00078e00ff */
.L_x_29:
[----:B--2---:R-:W-:Y:S01]  /*0390*/  I2FP.F32.U32 R5, R3 ;  /* 0x0000000300057245 */ /* 0x004fe20000201000 */
[----:B0-----:R-:W0:Y:S01]  /*03a0*/  LDCU UR8, c[0x0][0x394] ;  /* 0x00007280ff0877ac */ /* 0x001e220008000800 */
[----:B------:R-:W-:-:S03]  /*03b0*/  IMAD.MOV.U32 R28, RZ, RZ, RZ ;  /* 0x000000ffff1c7224 */ /* 0x000fc600078e00ff */
[----:B------:R-:W-:Y:S01]  /*03c0*/  FFMA R7, R5, R0, 0.5 ;  /* 0x3f00000005077423 */ /* 0x000fe20000000000 */
[----:B------:R-:W-:Y:S01]  /*03d0*/  I2FP.F32.U32 R5, R4 ;  /* 0x0000000400057245 */ /* 0x000fe20000201000 */
[----:B------:R-:W2:Y:S02]  /*03e0*/  LDCU UR7, c[0x0][0x398] ;  /* 0x00007300ff0777ac */ /* 0x000ea40008000800 */
[----:B------:R-:W3:Y:S02]  /*03f0*/  F2I.TRUNC.NTZ R8, R7 ;  /* 0x0000000700087305 */ /* 0x000ee4000020f100 */
[----:B------:R-:W-:Y:S01]  /*0400*/  FFMA R5, R5, R2, 0.5 ;  /* 0x3f00000005057423 */ /* 0x000fe20000000002 */
[----:B------:R-:W4:Y:S01]  /*0410*/  LDCU UR4, c[0x0][0x390] ;  /* 0x00007200ff0477ac */ /* 0x000f220008000800 */
[----:B------:R-:W5:Y:S04]  /*0420*/  LDCU UR6, c[0x0][0x3a0] ;  /* 0x00007400ff0677ac */ /* 0x000f680008000800 */
[----:B-1----:R-:W1:Y:S01]  /*0430*/  F2I.TRUNC.NTZ R6, R5 ;  /* 0x0000000500067305 */ /* 0x002e62000020f100 */
[----:B0-----:R-:W-:-:S02]  /*0440*/  UIADD3 UR9, UPT, UPT, UR8, -0x1, URZ ;  /* 0xffffffff08097890 */ /* 0x001fc4000fffe0ff */
[----:B---3--:R-:W-:Y:S01]  /*0450*/  ISETP.GE.AND P1, PT, R8, UR8, PT ;  /* 0x0000000808007c0c */ /* 0x008fe2000bf26270 */
[----:B--2---:R-:W-:-:S03]  /*0460*/  UIADD3 UR5, UPT, UPT, UR7, -0x1, URZ ;  /* 0xffffffff07057890 */ /* 0x004fc6000fffe0ff */
[----:B------:R-:W-:Y:S01]  /*0470*/  SEL R17, R8, UR9, !P1 ;  /* 0x0000000908117c07 */ /* 0x000fe2000c800000 */
[----:B----4-:R-:W-:Y:S01]  /*0480*/  UISETP.GE.U32.AND UP0, UPT, UR4, 0x4, UPT ;  /* 0x000000040400788c */ /* 0x010fe2000bf06070 */
        /* <DEDUP_REMOVED lines=10> */
[----:B------:R-:W-:-:S02]  /*0530*/  IMAD R16, R17, UR7, R10 ;  /* 0x0000000711107c24 */ /* 0x000fc4000f8e020a */
[----:B------:R-:W-:Y:S01]  /*0540*/  FADD R6, R5, -R6 ;  /* 0x8000000605067221 */ /* 0x000fe20000000000 */
[----:B------:R-:W-:Y:S01]  /*0550*/  ISETP.GE.AND P0, PT, R9, UR7, PT ;  /* 0x0000000709007c0c */ /* 0x000fe2000bf06270 */
[----:B------:R-:W-:Y:S02]  /*0560*/  IMAD R26, R27, UR7, R10 ;  /* 0x000000071b1a7c24 */ /* 0x000fe4000f8e020a */
[C---:B------:R-:W-:Y:S01]  /*0570*/  FADD R8, -R6.reuse, 1 ;  /* 0x3f80000006087421 */ /* 0x040fe20000000100 */
[C---:B------:R-:W-:Y:S01]  /*0580*/  FMUL R5, R11.reuse, R6 ;  /* 0x000000060b057220 */ /* 0x040fe20000400000 */
[-C--:B------:R-:W-:Y:S01]  /*0590*/  FMUL R6, R6, R7.reuse ;  /* 0x0000000706067220 */ /* 0x080fe20000400000 */
[----:B------:R-:W-:Y:S02]  /*05a0*/  IMAD R10, R16, UR4, RZ ;  /* 0x00000004100a7c24 */ /* 0x000fe4000f8e02ff */
[----:B------:R-:W-:Y:S01]  /*05b0*/  FMUL R7, R8, R7 ;  /* 0x0000000708077220 */ /* 0x000fe20000400000 */
[----:B------:R-:W-:Y:S01]  /*05c0*/  FMUL R8, R11, R8 ;  /* 0x000000080b087220 */ /* 0x000fe20000400000 */
[----:B------:R-:W-:Y:S01]  /*05d0*/  SEL R11, R9, UR5, !P0 ;  /* 0x00000005090b7c07 */ /* 0x000fe2000c000000 */
[----:B-----5:R-:W-:Y:S01]  /*05e0*/  IMAD R9, R3, UR6, R4 ;  /* 0x0000000603097c24 */ /* 0x020fe2000f8e0204 */
[----:B------:R-:W-:Y:S01]  /*05f0*/  IADD3 R4, PT, PT, R4, 0x1, RZ ;  /* 0x0000000104047810 */ /* 0x000fe20007ffe0ff */
[----:B------:R-:W-:-:S02]  /*0600*/  IMAD R26, R26, UR4, RZ ;  /* 0x000000041a1a7c24 */ /* 0x000fc4000f8e02ff */
[--C-:B------:R-:W-:Y:S01]  /*0610*/  IMAD R17, R17, UR7, R11.reuse ;  /* 0x0000000711117c24 */ /* 0x100fe2000f8e020b */
[----:B------:R-:W-:Y:S01]  /*0620*/  ISETP.NE.AND P0, PT, R4, UR6, PT ;  /* 0x0000000604007c0c */ /* 0x000fe2000bf05270 */
[----:B------:R-:W-:Y:S02]  /*0630*/  IMAD R27, R27, UR7, R11 ;  /* 0x000000071b1b7c24 */ /* 0x000fe4000f8e020b */
[----:B------:R-:W-:Y:S02]  /*0640*/  IMAD R9, R9, UR4, RZ ;  /* 0x0000000409097c24 */ /* 0x000fe4000f8e02ff */
[----:B------:R-:W-:Y:S02]  /*0650*/  IMAD R11, R17, UR4, RZ ;  /* 0x00000004110b7c24 */ /* 0x000fe4000f8e02ff */
[----:B------:R-:W-:Y:S01]  /*0660*/  IMAD R27, R27, UR4, RZ ;  /* 0x000000041b1b7c24 */ /* 0x000fe2000f8e02ff */
[----:B------:R-:W-:Y:S06]  /*0670*/  BRA.U !UP0, `(.L_x_24) ;  /* 0x0000000508747547 */ /* 0x000fec000b800000 */
[----:B------:R-:W0:Y:S01]  /*0680*/  LDC.64 R16, c[0x0][0x388] ;  /* 0x0000e200ff107b82 */ /* 0x000e220000000a00 */
[----:B------:R-:W-:Y:S01]  /*0690*/  ULOP3.LUT UR4, UR4, 0x7ffffffc, URZ, 0xc0, !UPT ;  /* 0x7ffffffc04047892 */ /* 0x000fe2000f8ec0ff */
[----:B------:R-:W-:Y:S01]  /*06a0*/  BSSY.RECONVERGENT B1, `(.L_x_25) ;  /* 0x0000057000017945 */ /* 0x000fe20003800200 */
[----:B------:R-:W-:Y:S01]  /*06b0*/  IMAD.MOV.U32 R33, RZ, RZ, R27 ;  /* 0x000000ffff217224 */ /* 0x000fe200078e001b */
[----:B------:R-:W-:Y:S01]  /*06c0*/  MOV R31, R10 ;  /* 0x0000000a001f7202 */ /* 0x000fe20000000f00 */
[----:B------:R-:W-:Y:S01]  /*06d0*/  UIADD3 UR4, UPT, UPT, -UR4, URZ, URZ ;  /* 0x000000ff04047290 */ /* 0x000fe2000fffe1ff */
[----:B------:R-:W-:Y:S02]  /*06e0*/  IMAD.MOV.U32 R35, RZ, RZ, R26 ;  /* 0x000000ffff237224 */ /* 0x000fe400078e001a */
[----:B------:R-:W-:-:S03]  /*06f0*/  IMAD.MOV.U32 R29, RZ, RZ, R11 ;  /* 0x000000ffff1d7224 */ /* 0x000fc600078e000b */
[----:B------:R-:W-:Y:S02]  /*0700*/  IMAD.U32 R28, RZ, RZ, UR4 ;  /* 0x00000004ff1c7e24 */ /* 0x000fe4000f8e00ff */
[----:B0-----:R-:W-:-:S03]  /*0710*/  IMAD.WIDE.U32 R16, R9, 0x4, R16 ;  /* 0x0000000409107825 */ /* 0x001fc600078e0010 */
[----:B------:R-:W-:-:S05]  /*0720*/  IADD3 R30, P1, PT, R16, 0x8, RZ ;  /* 0x00000008101e7810 */ /* 0x000fca0007f3e0ff */
[----:B------:R-:W-:-:S08]  /*0730*/  IMAD.X R37, RZ, RZ, R17, P1 ;  /* 0x000000ffff257224 */ /* 0x000fd000008e0611 */
.L_x_26:
[C---:B------:R-:W-:Y:S01]  /*0740*/  R2UR UR6, R12.reuse ;  /* 0x000000000c0672ca */ /* 0x040fe200000e0000 */
[--C-:B0-----:R-:W-:Y:S01]  /*0750*/  IMAD.WIDE R16, R29, 0x4, R14.reuse ;  /* 0x000000041d107825 */ /* 0x101fe200078e020e */
[----:B------:R-:W-:Y:S02]  /*0760*/  R2UR UR7, R13 ;  /* 0x000000000d0772ca */ /* 0x000fe400000e0000 */
[C---:B------:R-:W-:Y:S01]  /*0770*/  R2UR UR4, R12.reuse ;  /* 0x000000000c0472ca */ /* 0x040fe200000e0000 */
[--C-:B------:R-:W-:Y:S01]  /*0780*/  IMAD.WIDE R24, R31, 0x4, R14.reuse ;  /* 0x000000041f187825 */ /* 0x100fe200078e020e */
[C---:B------:R-:W-:Y:S02]  /*0790*/  R2UR UR5, R13.reuse ;  /* 0x000000000d0572ca */ /* 0x040fe400000e0000 */
[----:B------:R-:W-:Y:S02]  /*07a0*/  R2UR UR8, R12 ;  /* 0x000000000c0872ca */ /* 0x000fe400000e0000 */
[----:B------:R-:W-:Y:S01]  /*07b0*/  R2UR UR9, R13 ;  /* 0x000000000d0972ca */ /* 0x000fe200000e0000 */
[----:B------:R-:W-:-:S04]  /*07c0*/  IMAD.WIDE R18, R35, 0x4, R14 ;  /* 0x0000000423127825 */ /* 0x000fc800078e020e */
[----:B------:R-:W2:Y:S01]  /*07d0*/  LDG.E R34, desc[UR6][R16.64+-0x8] ;  /* 0xfffff80610227981 */ /* 0x000ea2000c1e1900 */
[----:B------:R-:W-:-:S03]  /*07e0*/  IMAD.WIDE R20, R33, 0x4, R14 ;  /* 0x0000000421147825 */ /* 0x000fc600078e020e */
[----:B------:R-:W3:Y:S04]  /*07f0*/  LDG.E R32, desc[UR4][R24.64+-0x8] ;  /* 0xfffff80418207981 */ /* 0x000ee8000c1e1900 */
[----:B------:R-:W4:Y:S04]  /*0800*/  LDG.E R23, desc[UR8][R18.64+-0x8] ;  /* 0xfffff80812177981 */ /* 0x000f28000c1e1900 */
[----:B------:R-:W5:Y:S01]  /*0810*/  LDG.E R22, desc[UR6][R20.64+-0x8] ;  /* 0xfffff80614167981 */ /* 0x000f62000c1e1900 */
[----:B--2---:R-:W-:Y:S02]  /*0820*/  I2FP.F32.S32 R34, R34 ;  /* 0x0000002200227245 */ /* 0x004fe40000201400 */
[----:B---3--:R-:W-:-:S03]  /*0830*/  I2FP.F32.S32 R32, R32 ;  /* 0x0000002000207245 */ /* 0x008fc60000201400 */
[----:B------:R-:W-:Y:S01]  /*0840*/  FMUL R34, R6, R34 ;  /* 0x0000002206227220 */ /* 0x000fe20000400000 */
[----:B----4-:R-:W-:-:S03]  /*0850*/  I2FP.F32.S32 R23, R23 ;  /* 0x0000001700177245 */ /* 0x010fc60000201400 */
[----:B------:R-:W-:Y:S01]  /*0860*/  FFMA R32, R7, R32, R34 ;  /* 0x0000002007207223 */ /* 0x000fe20000000022 */
[----:B-----5:R-:W-:-:S03]  /*0870*/  I2FP.F32.S32 R22, R22 ;  /* 0x0000001600167245 */ /* 0x020fc60000201400 */
[----:B------:R-:W-:Y:S01]  /*0880*/  FFMA R32, R8, R23, R32 ;  /* 0x0000001708207223 */ /* 0x000fe20000000020 */
[----:B------:R-:W-:-:S03]  /*0890*/  IMAD.MOV.U32 R23, RZ, RZ, R37 ;  /* 0x000000ffff177224 */ /* 0x000fc600078e0025 */
[----:B------:R-:W-:-:S04]  /*08a0*/  FFMA R22, R5, R22, R32 ;  /* 0x0000001605167223 */ /* 0x000fc80000000020 */
[----:B------:R0:W1:Y:S02]  /*08b0*/  F2I.TRUNC.NTZ R34, R22 ;  /* 0x0000001600227305 */ /* 0x000064000020f100 */
[----:B0-----:R-:W-:-:S05]  /*08c0*/  IMAD.MOV.U32 R22, RZ, RZ, R30 ;  /* 0x000000ffff167224 */ /* 0x001fca00078e001e */
[----:B-1----:R0:W-:Y:S04]  /*08d0*/  STG.E desc[UR4][R22.64+-0x8], R34 ;  /* 0xfffff82216007986 */ /* 0x0021e8000c101904 */
[----:B------:R-:W2:Y:S04]  /*08e0*/  LDG.E R37, desc[UR8][R16.64+-0x4] ;  /* 0xfffffc0810257981 */ /* 0x000ea8000c1e1900 */
[----:B------:R-:W3:Y:S04]  /*08f0*/  LDG.E R36, desc[UR6][R24.64+-0x4] ;  /* 0xfffffc0618247981 */ /* 0x000ee8000c1e1900 */
[----:B------:R-:W4:Y:S04]  /*0900*/  LDG.E R32, desc[UR4][R18.64+-0x4] ;  /* 0xfffffc0412207981 */ /* 0x000f28000c1e1900 */
[----:B------:R-:W5:Y:S01]  /*0910*/  LDG.E R30, desc[UR8][R20.64+-0x4] ;  /* 0xfffffc08141e7981 */ /* 0x000f62000c1e1900 */
[----:B--2---:R-:W-:-:S02]  /*0920*/  I2FP.F32.S32 R37, R37 ;  /* 0x0000002500257245 */ /* 0x004fc40000201400 */
[----:B---3--:R-:W-:-:S03]  /*0930*/  I2FP.F32.S32 R36, R36 ;  /* 0x0000002400247245 */ /* 0x008fc60000201400 */
[----:B------:R-:W-:Y:S01]  /*0940*/  FMUL R37, R6, R37 ;  /* 0x0000002506257220 */ /* 0x000fe20000400000 */
[----:B----4-:R-:W-:-:S03]  /*0950*/  I2FP.F32.S32 R32, R32 ;  /* 0x0000002000207245 */ /* 0x010fc60000201400 */
[----:B------:R-:W-:Y:S01]  /*0960*/  FFMA R37, R7, R36, R37 ;  /* 0x0000002407257223 */ /* 0x000fe20000000025 */
[----:B-----5:R-:W-:-:S03]  /*0970*/  I2FP.F32.S32 R30, R30 ;  /* 0x0000001e001e7245 */ /* 0x020fc60000201400 */
[----:B------:R-:W-:-:S04]  /*0980*/  FFMA R32, R8, R32, R37 ;  /* 0x0000002008207223 */ /* 0x000fc80000000025 */
[----:B0-----:R-:W-:-:S04]  /*0990*/  FFMA R34, R5, R30, R32 ;  /* 0x0000001e05227223 */ /* 0x001fc80000000020 */
[----:B------:R-:W0:Y:S02]  /*09a0*/  F2I.TRUNC.NTZ R37, R34 ;  /* 0x0000002200257305 */ /* 0x000e24000020f100 */
[----:B0-----:R0:W-:Y:S04]  /*09b0*/  STG.E desc[UR4][R22.64+-0x4], R37 ;  /* 0xfffffc2516007986 */ /* 0x0011e8000c101904 */
[----:B------:R-:W2:Y:S04]  /*09c0*/  LDG.E R34, desc[UR8][R16.64] ;  /* 0x0000000810227981 */ /* 0x000ea8000c1e1900 */
[----:B------:R-:W3:Y:S04]  /*09d0*/  LDG.E R36, desc[UR6][R24.64] ;  /* 0x0000000618247981 */ /* 0x000ee8000c1e1900 */
[----:B------:R-:W0:Y:S04]  /*09e0*/  LDG.E R32, desc[UR4][R18.64] ;  /* 0x0000000412207981 */ /* 0x000e28000c1e1900 */
[----:B------:R-:W4:Y:S01]  /*09f0*/  LDG.E R30, desc[UR8][R20.64] ;  /* 0x00000008141e7981 */ /* 0x000f22000c1e1900 */
[----:B--2---:R-:W-:-:S02]  /*0a00*/  I2FP.F32.S32 R34, R34 ;  /* 0x0000002200227245 */ /* 0x004fc40000201400 */
[----:B---3--:R-:W-:-:S03]  /*0a10*/  I2FP.F32.S32 R36, R36 ;  /* 0x0000002400247245 */ /* 0x008fc60000201400 */
[----:B------:R-:W-:Y:S01]  /*0a20*/  FMUL R34, R6, R34 ;  /* 0x0000002206227220 */ /* 0x000fe20000400000 */
[----:B0-----:R-:W-:-:S03]  /*0a30*/  I2FP.F32.S32 R37, R32 ;  /* 0x0000002000257245 */ /* 0x001fc60000201400 */
[----:B------:R-:W-:Y:S01]  /*0a40*/  FFMA R34, R7, R36, R34 ;  /* 0x0000002407227223 */ /* 0x000fe20000000022 */
[----:B----4-:R-:W-:-:S03]  /*0a50*/  I2FP.F32.S32 R30, R30 ;  /* 0x0000001e001e7245 */ /* 0x010fc60000201400 */
[----:B------:R-:W-:-:S04]  /*0a60*/  FFMA R34, R8, R37, R34 ;  /* 0x0000002508227223 */ /* 0x000fc80000000022 */
[----:B------:R-:W-:-:S04]  /*0a70*/  FFMA R30, R5, R30, R34 ;  /* 0x0000001e051e7223 */ /* 0x000fc80000000022 */
[----:B------:R-:W0:Y:S02]  /*0a80*/  F2I.TRUNC.NTZ R37, R30 ;  /* 0x0000001e00257305 */ /* 0x000e24000020f100 */
[----:B0-----:R0:W-:Y:S04]  /*0a90*/  STG.E desc[UR4][R22.64], R37 ;  /* 0x0000002516007986 */ /* 0x0011e8000c101904 */
[----:B------:R-:W2:Y:S04]  /*0aa0*/  LDG.E R16, desc[UR8][R16.64+0x4] ;  /* 0x0000040810107981 */ /* 0x000ea8000c1e1900 */
[----:B------:R-:W3:Y:S04]  /*0ab0*/  LDG.E R24, desc[UR6][R24.64+0x4] ;  /* 0x0000040618187981 */ /* 0x000ee8000c1e1900 */
[----:B------:R-:W4:Y:S04]  /*0ac0*/  LDG.E R18, desc[UR4][R18.64+0x4] ;  /* 0x0000040412127981 */ /* 0x000f28000c1e1900 */
[----:B------:R-:W5:Y:S01]  /*0ad0*/  LDG.E R20, desc[UR8][R20.64+0x4] ;  /* 0x0000040814147981 */ /* 0x000f62000c1e1900 */
[----:B------:R-:W-:Y:S01]  /*0ae0*/  VIADD R28, R28, 0x4 ;  /* 0x000000041c1c7836 */ /* 0x000fe20000000000 */
[----:B------:R-:W-:Y:S01]  /*0af0*/  IADD3 R31, PT, PT, R31, 0x4, RZ ;  /* 0x000000041f1f7810 */ /* 0x000fe20007ffe0ff */
[----:B------:R-:W-:-:S02]  /*0b00*/  VIADD R29, R29, 0x4 ;  /* 0x000000041d1d7836 */ /* 0x000fc40000000000 */
[----:B------:R-:W-:Y:S01]  /*0b10*/  VIADD R35, R35, 0x4 ;  /* 0x0000000423237836 */ /* 0x000fe20000000000 */
[----:B------:R-:W-:Y:S01]  /*0b20*/  ISETP.NE.AND P1, PT, R28, RZ, PT ;  /* 0x000000ff1c00720c */ /* 0x000fe20003f25270 */
[----:B------:R-:W-:Y:S01]  /*0b30*/  VIADD R33, R33, 0x4 ;  /* 0x0000000421217836 */ /* 0x000fe20000000000 */
[----:B--2---:R-:W-:Y:S02]  /*0b40*/  I2FP.F32.S32 R32, R16 ;  /* 0x0000001000207245 */ /* 0x004fe40000201400 */
[----:B---3--:R-:W-:-:S03]  /*0b50*/  I2FP.F32.S32 R30, R24 ;  /* 0x00000018001e7245 */ /* 0x008fc60000201400 */
[----:B------:R-:W-:Y:S01]  /*0b60*/  FMUL R32, R6, R32 ;  /* 0x0000002006207220 */ /* 0x000fe20000400000 */
[----:B----4-:R-:W-:-:S03]  /*0b70*/  I2FP.F32.S32 R34, R18 ;  /* 0x0000001200227245 */ /* 0x010fc60000201400 */
[----:B0-----:R-:W-:Y:S01]  /*0b80*/  FFMA R37, R7, R30, R32 ;  /* 0x0000001e07257223 */ /* 0x001fe20000000020 */
[----:B-----5:R-:W-:-:S03]  /*0b90*/  I2FP.F32.S32 R30, R20 ;  /* 0x00000014001e7245 */ /* 0x020fc60000201400 */
[----:B------:R-:W-:-:S04]  /*0ba0*/  FFMA R34, R8, R34, R37 ;  /* 0x0000002208227223 */ /* 0x000fc80000000025 */
[----:B------:R-:W-:Y:S01]  /*0bb0*/  FFMA R34, R5, R30, R34 ;  /* 0x0000001e05227223 */ /* 0x000fe20000000022 */
[----:B------:R-:W-:-:S03]  /*0bc0*/  IADD3 R30, P2, PT, R22, 0x10, RZ ;  /* 0x00000010161e7810 */ /* 0x000fc60007f5e0ff */
[----:B------:R-:W0:Y:S02]  /*0bd0*/  F2I.TRUNC.NTZ R17, R34 ;  /* 0x0000002200117305 */ /* 0x000e24000020f100 */
[----:B------:R-:W-:Y:S01]  /*0be0*/  IMAD.X R37, RZ, RZ, R23, P2 ;  /* 0x000000ffff257224 */ /* 0x000fe200010e0617 */
[----:B0-----:R0:W-:Y:S01]  /*0bf0*/  STG.E desc[UR4][R22.64+0x4], R17 ;  /* 0x0000041116007986 */ /* 0x0011e2000c101904 */
[----:B------:R-:W-:Y:S06]  /*0c00*/  @P1 BRA `(.L_x_26) ;  /* 0xfffffff800cc1947 */ /* 0x000fec000383ffff */
[----:B------:R-:W-:Y:S05]  /*0c10*/  BSYNC.RECONVERGENT B1 ;  /* 0x0000000000017941 */ /* 0x000fea0003800200 */
.L_x_25:
[----:B------:R-:W1:Y:S02]  /*0c20*/  LDCU UR4, c[0x0][0x390] ;  /* 0x00007200ff0477ac */ /* 0x000e640008000800 */
[----:B-1----:R-:W-:-:S06]  /*0c30*/  ULOP3.LUT UR4, UR4, 0x7ffffffc, URZ, 0xc0, !UPT ;  /* 0x7ffffffc04047892 */ /* 0x002fcc000f8ec0ff */
[----:B------:R-:W-:-:S07]  /*0c40*/  IMAD.U32 R28, RZ, RZ, UR4 ;  /* 0x00000004ff1c7e24 */ /* 0x000fce000f8e00ff */
.L_x_24:
[----:B------:R-:W1:Y:S02]  /*0c50*/  LDCU UR4, c[0x0][0x390] ;  /* 0x00007200ff0477ac */ /* 0x000e640008000800 */
[----:B-1----:R-:W-:-:S09]  /*0c60*/  ULOP3.LUT UP0, UR5, UR4, 0x3, URZ, 0xc0, !UPT ;  /* 0x0000000304057892 */ /* 0x002fd2000f80c0ff */
[----:B------:R-:W-:Y:S05]  /*0c70*/  BRA.U !UP0, `(.L_x_27) ;  /* 0x0000000508747547 */ /* 0x000fea000b800000 */
[----:B------:R-:W-:Y:S02]  /*0c80*/  UISETP.NE.AND UP0, UPT, UR5, 0x1, UPT ;  /* 0x000000010500788c */ /* 0x000fe4000bf05270 */
[----:B------:R-:W-:-:S04]  /*0c90*/  ULOP3.LUT UR4, UR4, 0x1, URZ, 0xc0, !UPT ;  /* 0x0000000104047892 */ /* 0x000fc8000f8ec0ff */
[----:B------:R-:W-:-:S03]  /*0ca0*/  UISETP.NE.U32.AND UP1, UPT, UR4, 0x1, UPT ;  /* 0x000000010400788c */ /* 0x000fc6000bf25070 */
[----:B------:R-:W-:Y:S08]  /*0cb0*/  BRA.U !UP0, `(.L_x_28) ;  /* 0x0000000108d87547 */ /* 0x000ff0000b800000 */
[----:B------:R-:W1:Y:S01]  /*0cc0*/  LDC.64 R18, c[0x0][0x380] ;  /* 0x0000e000ff127b82 */ /* 0x000e620000000a00 */
[C---:B------:R-:W-:Y:S01]  /*0cd0*/  R2UR UR6, R12.reuse ;  /* 0x000000000c0672ca */ /* 0x040fe200000e0000 */
[----:B0-----:R-:W-:Y:S01]  /*0ce0*/  IMAD.IADD R23, R11, 0x1, R28 ;  /* 0x000000010b177824 */ /* 0x001fe200078e021c */
[C---:B------:R-:W-:Y:S02]  /*0cf0*/  R2UR UR7, R13.reuse ;  /* 0x000000000d0772ca */ /* 0x040fe400000e0000 */
[----:B------:R-:W-:Y:S02]  /*0d00*/  R2UR UR4, R12 ;  /* 0x000000000c0472ca */ /* 0x000fe400000e0000 */
[----:B------:R-:W-:Y:S02]  /*0d10*/  R2UR UR5, R13 ;  /* 0x000000000d0572ca */ /* 0x000fe400000e0000 */
[----:B------:R-:W-:Y:S02]  /*0d20*/  IADD3 R17, PT, PT, R10, R28, RZ ;  /* 0x0000001c0a117210 */ /* 0x000fe40007ffe0ff */
[----:B------:R-:W-:-:S02]  /*0d30*/  R2UR UR8, R12 ;  /* 0x000000000c0872ca */ /* 0x000fc400000e0000 */
[----:B------:R-:W-:Y:S01]  /*0d40*/  R2UR UR9, R13 ;  /* 0x000000000d0972ca */ /* 0x000fe200000e0000 */
[----:B------:R-:W-:Y:S02]  /*0d50*/  IMAD.IADD R21, R26, 0x1, R28 ;  /* 0x000000011a157824 */ /* 0x000fe400078e021c */
[----:B-1----:R-:W-:-:S04]  /*0d60*/  IMAD.WIDE R22, R23, 0x4, R18 ;  /* 0x0000000417167825 */ /* 0x002fc800078e0212 */
[----:B------:R-:W-:Y:S01]  /*0d70*/  IMAD.WIDE R16, R17, 0x4, R18 ;  /* 0x0000000411107825 */ /* 0x000fe200078e0212 */
[----:B------:R-:W2:Y:S03]  /*0d80*/  LDG.E R25, desc[UR6][R22.64] ;  /* 0x0000000616197981 */ /* 0x000ea6000c1e1900 */
[----:B------:R-:W-:Y:S01]  /*0d90*/  IMAD.IADD R29, R27, 0x1, R28 ;  /* 0x000000011b1d7824 */ /* 0x000fe200078e021c */
[----:B------:R-:W3:Y:S01]  /*0da0*/  LDG.E R24, desc[UR4][R16.64] ;  /* 0x0000000410187981 */ /* 0x000ee2000c1e1900 */
[----:B------:R-:W-:-:S04]  /*0db0*/  IMAD.WIDE R20, R21, 0x4, R18 ;  /* 0x0000000415147825 */ /* 0x000fc800078e0212 */
[----:B------:R-:W-:Y:S02]  /*0dc0*/  IMAD.WIDE R18, R29, 0x4, R18 ;  /* 0x000000041d127825 */ /* 0x000fe400078e0212 */
[----:B------:R-:W4:Y:S04]  /*0dd0*/  LDG.E R29, desc[UR8][R20.64] ;  /* 0x00000008141d7981 */ /* 0x000f28000c1e1900 */
[----:B------:R-:W5:Y:S01]  /*0de0*/  LDG.E R30, desc[UR6][R18.64] ;  /* 0x00000006121e7981 */ /* 0x000f62000c1e1900 */
[----:B------:R-:W-:Y:S02]  /*0df0*/  R2UR UR10, R12 ;  /* 0x000000000c0a72ca */ /* 0x000fe400000e0000 */
[----:B------:R-:W-:Y:S02]  /*0e00*/  R2UR UR11, R13 ;  /* 0x000000000d0b72ca */ /* 0x000fe400000e0000 */
[----:B--2---:R-:W-:-:S02]  /*0e10*/  I2FP.F32.S32 R25, R25 ;  /* 0x0000001900197245 */ /* 0x004fc40000201400 */
[----:B---3--:R-:W-:-:S03]  /*0e20*/  I2FP.F32.S32 R24, R24 ;  /* 0x0000001800187245 */ /* 0x008fc60000201400 */
[----:B------:R-:W-:-:S04]  /*0e30*/  FMUL R32, R6, R25 ;  /* 0x0000001906207220 */ /* 0x000fc80000400000 */
[----:B------:R-:W-:Y:S02]  /*0e40*/  FFMA R31, R7, R24, R32 ;  /* 0x00000018071f7223 */ /* 0x000fe40000000020 */
[----:B------:R-:W0:Y:S01]  /*0e50*/  LDC.64 R24, c[0x0][0x388] ;  /* 0x0000e200ff187b82 */ /* 0x000e220000000a00 */
[----:B----4-:R-:W-:Y:S02]  /*0e60*/  I2FP.F32.S32 R29, R29 ;  /* 0x0000001d001d7245 */ /* 0x010fe40000201400 */
[----:B-----5:R-:W-:-:S03]  /*0e70*/  I2FP.F32.S32 R32, R30 ;  /* 0x0000001e00207245 */ /* 0x020fc60000201400 */
[----:B------:R-:W-:Y:S01]  /*0e80*/  FFMA R30, R8, R29, R31 ;  /* 0x0000001d081e7223 */ /* 0x000fe2000000001f */
[----:B------:R-:W-:-:S03]  /*0e90*/  IMAD.IADD R31, R9, 0x1, R28 ;  /* 0x00000001091f7824 */ /* 0x000fc600078e021c */
[----:B------:R-:W-:-:S04]  /*0ea0*/  FFMA R30, R5, R32, R30 ;  /* 0x00000020051e7223 */ /* 0x000fc8000000001e */
[----:B------:R-:W1:Y:S01]  /*0eb0*/  F2I.TRUNC.NTZ R29, R30 ;  /* 0x0000001e001d7305 */ /* 0x000e62000020f100 */
[----:B0-----:R-:W-:-:S05]  /*0ec0*/  IMAD.WIDE.U32 R24, R31, 0x4, R24 ;  /* 0x000000041f187825 */ /* 0x001fca00078e0018 */
[----:B-1----:R0:W-:Y:S04]  /*0ed0*/  STG.E desc[UR4][R24.64], R29 ;  /* 0x0000001d18007986 */ /* 0x0021e8000c101904 */
[----:B------:R-:W2:Y:S04]  /*0ee0*/  LDG.E R22, desc[UR8][R22.64+0x4] ;  /* 0x0000040816167981 */ /* 0x000ea8000c1e1900 */
[----:B------:R1:W3:Y:S04]  /*0ef0*/  LDG.E R16, desc[UR6][R16.64+0x4] ;  /* 0x0000040610107981 */ /* 0x0002e8000c1e1900 */
[----:B------:R-:W4:Y:S04]  /*0f00*/  LDG.E R20, desc[UR10][R20.64+0x4] ;  /* 0x0000040a14147981 */ /* 0x000f28000c1e1900 */
[----:B------:R-:W5:Y:S01]  /*0f10*/  LDG.E R18, desc[UR4][R18.64+0x4] ;  /* 0x0000040412127981 */ /* 0x000f62000c1e1900 */
[----:B------:R-:W5:Y:S01]  /*0f20*/  LDCU.64 UR4, c[0x0][0x388] ;  /* 0x00007100ff0477ac */ /* 0x000f620008000a00 */
[----:B-1----:R-:W-:Y:S01]  /*0f30*/  IADD3 R17, P1, PT, R9, R28, RZ ;  /* 0x0000001c09117210 */ /* 0x002fe20007f3e0ff */
[----:B------:R-:W-:Y:S01]  /*0f40*/  VIADD R28, R28, 0x2 ;  /* 0x000000021c1c7836 */ /* 0x000fe20000000000 */
[----:B--2---:R-:W-:-:S02]  /*0f50*/  I2FP.F32.S32 R31, R22 ;  /* 0x00000016001f7245 */ /* 0x004fc40000201400 */
[----:B---3--:R-:W-:-:S03]  /*0f60*/  I2FP.F32.S32 R30, R16 ;  /* 0x00000010001e7245 */ /* 0x008fc60000201400 */
[----:B------:R-:W-:Y:S01]  /*0f70*/  FMUL R32, R6, R31 ;  /* 0x0000001f06207220 */ /* 0x000fe20000400000 */
[----:B----4-:R-:W-:-:S03]  /*0f80*/  I2FP.F32.S32 R31, R20 ;  /* 0x00000014001f7245 */ /* 0x010fc60000201400 */
[----:B0-----:R-:W-:Y:S01]  /*0f90*/  FFMA R25, R7, R30, R32 ;  /* 0x0000001e07197223 */ /* 0x001fe20000000020 */
[----:B-----5:R-:W-:-:S03]  /*0fa0*/  I2FP.F32.S32 R24, R18 ;  /* 0x0000001200187245 */ /* 0x020fc60000201400 */
[----:B------:R-:W-:Y:S01]  /*0fb0*/  FFMA R22, R8, R31, R25 ;  /* 0x0000001f08167223 */ /* 0x000fe20000000019 */
[----:B------:R-:W-:Y:S01]  /*0fc0*/  IMAD.X R18, RZ, RZ, RZ, P1 ;  /* 0x000000ffff127224 */ /* 0x000fe200008e06ff */
[----:B------:R-:W-:Y:S02]  /*0fd0*/  LEA R16, P1, R17, UR4, 0x2 ;  /* 0x0000000411107c11 */ /* 0x000fe4000f8210ff */
[----:B------:R-:W-:Y:S02]  /*0fe0*/  FFMA R22, R5, R24, R22 ;  /* 0x0000001805167223 */ /* 0x000fe40000000016 */
[----:B------:R-:W-:Y:S02]  /*0ff0*/  LEA.HI.X R17, R17, UR5, R18, 0x2, P1 ;  /* 0x0000000511117c11 */ /* 0x000fe400088f1412 */
[----:B------:R-:W0:Y:S03]  /*1000*/  F2I.TRUNC.NTZ R19, R22 ;  /* 0x0000001600137305 */ /* 0x000e26000020f100 */
[----:B0-----:R1:W-:Y:S04]  /*1010*/  STG.E desc[UR6][R16.64+0x4], R19 ;  /* 0x0000041310007986 */ /* 0x0013e8000c101906 */
.L_x_28:
[----:B------:R-:W-:Y:S05]  /*1020*/  BRA.U UP1, `(.L_x_27) ;  /* 0x0000000101887547 */ /* 0x000fea000b800000 */
[----:B01----:R-:W0:Y:S01]  /*1030*/  LDC.64 R16, c[0x0][0x380] ;  /* 0x0000e000ff107b82 */ /* 0x003e220000000a00 */
[----:B------:R-:W-:Y:S01]  /*1040*/  R2UR UR6, R12 ;  /* 0x000000000c0672ca */ /* 0x000fe200000e0000 */
[--C-:B------:R-:W-:Y:S01]  /*1050*/  IMAD.IADD R19, R10, 0x1, R28.reuse ;  /* 0x000000010a137824 */ /* 0x100fe200078e021c */
[----:B------:R-:W-:Y:S01]  /*1060*/  R2UR UR7, R13 ;  /* 0x000000000d0772ca */ /* 0x000fe200000e0000 */
[----:B------:R-:W-:Y:S01]  /*1070*/  IMAD.IADD R21, R26, 0x1, R28 ;  /* 0x000000011a157824 */ /* 0x000fe200078e021c */
[----:B------:R-:W-:Y:S02]  /*1080*/  IADD3 R11, PT, PT, R11, R28, RZ ;  /* 0x0000001c0b0b7210 */ /* 0x000fe40007ffe0ff */
[C---:B------:R-:W-:Y:S02]  /*1090*/  R2UR UR4, R12.reuse ;  /* 0x000000000c0472ca */ /* 0x040fe400000e0000 */
[----:B------:R-:W-:Y:S02]  /*10a0*/  R2UR UR5, R13 ;  /* 0x000000000d0572ca */ /* 0x000fe400000e0000 */
[----:B------:R-:W-:-:S02]  /*10b0*/  R2UR UR8, R12 ;  /* 0x000000000c0872ca */ /* 0x000fc400000e0000 */
[C---:B------:R-:W-:Y:S02]  /*10c0*/  R2UR UR9, R13.reuse ;  /* 0x000000000d0972ca */ /* 0x040fe400000e0000 */
[----:B------:R-:W-:Y:S02]  /*10d0*/  R2UR UR10, R12 ;  /* 0x000000000c0a72ca */ /* 0x000fe400000e0000 */
[----:B------:R-:W-:Y:S01]  /*10e0*/  R2UR UR11, R13 ;  /* 0x000000000d0b72ca */ /* 0x000fe200000e0000 */
[----:B0-----:R-:W-:-:S04]  /*10f0*/  IMAD.WIDE R10, R11, 0x4, R16 ;  /* 0x000000040b0a7825 */ /* 0x001fc800078e0210 */
[----:B------:R-:W-:Y:S02]  /*1100*/  IMAD.WIDE R18, R19, 0x4, R16 ;  /* 0x0000000413127825 */ /* 0x000fe400078e0210 */
[----:B------:R-:W2:Y:S02]  /*1110*/  LDG.E R10, desc[UR6][R10.64] ;  /* 0x000000060a0a7981 */ /* 0x000ea4000c1e1900 */
[----:B------:R-:W-:Y:S02]  /*1120*/  IMAD.IADD R23, R27, 0x1, R28 ;  /* 0x000000011b177824 */ /* 0x000fe400078e021c */
[--C-:B------:R-:W-:Y:S01]  /*1130*/  IMAD.WIDE R20, R21, 0x4, R16.reuse ;  /* 0x0000000415147825 */ /* 0x100fe200078e0210 */
[----:B------:R-:W3:Y:S03]  /*1140*/  LDG.E R18, desc[UR4][R18.64] ;  /* 0x0000000412127981 */ /* 0x000ee6000c1e1900 */
[----:B------:R-:W-:-:S02]  /*1150*/  IMAD.WIDE R22, R23, 0x4, R16 ;  /* 0x0000000417167825 */ /* 0x000fc400078e0210 */
[----:B------:R-:W4:Y:S04]  /*1160*/  LDG.E R20, desc[UR8][R20.64] ;  /* 0x0000000814147981 */ /* 0x000f28000c1e1900 */
[----:B------:R-:W5:Y:S01]  /*1170*/  LDG.E R22, desc[UR10][R22.64] ;  /* 0x0000000a16167981 */ /* 0x000f62000c1e1900 */
[----:B------:R-:W-:Y:S01]  /*1180*/  IMAD.IADD R9, R9, 0x1, R28 ;  /* 0x0000000109097824 */ /* 0x000fe200078e021c */
[----:B--2---:R-:W-:Y:S02]  /*1190*/  I2FP.F32.S32 R17, R10 ;  /* 0x0000000a00117245 */ /* 0x004fe40000201400 */
[----:B---3--:R-:W-:-:S03]  /*11a0*/  I2FP.F32.S32 R24, R18 ;  /* 0x0000001200187245 */ /* 0x008fc60000201400 */
[----:B------:R-:W-:Y:S02]  /*11b0*/  FMUL R6, R6, R17 ;  /* 0x0000001106067220 */ /* 0x000fe40000400000 */
[----:B------:R-:W0:Y:S01]  /*11c0*/  LDC.64 R16, c[0x0][0x388] ;  /* 0x0000e200ff107b82 */ /* 0x000e220000000a00 */
[----:B----4-:R-:W-:Y:S01]  /*11d0*/  I2FP.F32.S32 R10, R20 ;  /* 0x00000014000a7245 */ /* 0x010fe20000201400 */
[----:B------:R-:W-:Y:S01]  /*11e0*/  FFMA R7, R7, R24, R6 ;  /* 0x0000001807077223 */ /* 0x000fe20000000006 */
[----:B-----5:R-:W-:-:S03]  /*11f0*/  I2FP.F32.S32 R6, R22 ;  /* 0x0000001600067245 */ /* 0x020fc60000201400 */
[----:B------:R-:W-:-:S04]  /*1200*/  FFMA R10, R8, R10, R7 ;  /* 0x0000000a080a7223 */ /* 0x000fc80000000007 */
[----:B------:R-:W-:-:S04]  /*1210*/  FFMA R6, R5, R6, R10 ;  /* 0x0000000605067223 */ /* 0x000fc8000000000a */
[----:B------:R-:W1:Y:S01]  /*1220*/  F2I.TRUNC.NTZ R5, R6 ;  /* 0x0000000600057305 */ /* 0x000e62000020f100 */
[----:B0-----:R-:W-:-:S05]  /*1230*/  IMAD.WIDE.U32 R16, R9, 0x4, R16 ;  /* 0x0000000409107825 */ /* 0x001fca00078e0010 */
[----:B-1----:R2:W-:Y:S02]  /*1240*/  STG.E desc[UR4][R16.64], R5 ;  /* 0x0000000510007986 */ /* 0x0025e4000c101904 */
.L_x_27:
[----:B------:R-:W-:Y:S05]  /*1250*/  @P0 BRA `(.L_x_29) ;  /* 0xfffffff0004c0947 */ /* 0x000fea000383ffff */
[----:B------:R-:W-:Y:S05]  /*1260*/  BSYNC.RECONVERGENT B0 ;  /* 0x0000000000007941 */ /* 0x000fea0003800200 */
.L_x_23:
[----:B------:R-:W3:Y:S01]  /*1270*/  LDCU UR4, c[0x0][0x39c] ;  /* 0x00007380ff0477ac */ /* 0x000ee20008000800 */
[----:B------:R-:W-:-:S05]  /*1280*/  VIADD R3, R3, 0x1 ;  /* 0x0000000103037836 */ /* 0x000fca0000000000 */
[----:B---3--:R-:W-:-:S13]  /*1290*/  ISETP.NE.AND P0, PT, R3, UR4, PT ;  /* 0x0000000403007c0c */ /* 0x008fda000bf05270 */
[----:B------:R-:W-:Y:S05]  /*12a0*/  @P0 BRA `(.L_x_30) ;  /* 0xfffffff000300947 */ /* 0x000fea000383ffff */
[----:B------:R-:W-:Y:S05]  /*12b0*/  EXIT ;  /* 0x000000000000794d */ /* 0x000fea0003800000 */
        .weak           $__internal_1_$__cuda_sm3x_div_rn_noftz_f32_slowpath
        .type           $__internal_1_$__cuda_sm3x_div_rn_noftz_f32_slowpath,@function
        .size           $__internal_1_$__cuda_sm3x_div_rn_noftz_f32_slowpath,(.L_x_41 - $__internal_1_$__cuda_sm3x_div_rn_noftz_f32_slowpath)
$__internal_1_$__cuda_sm3x_div_rn_noftz_f32_slowpath:
[----:B------:R-:W-:Y:S02]  /*12c0*/  SHF.R.U32.HI R6, RZ, 0x17, R3 ;  /* 0x00000017ff067819 */ /* 0x000fe40000011603 */
[----:B------:R-:W-:Y:S02]  /*12d0*/  SHF.R.U32.HI R5, RZ, 0x17, R2 ;  /* 0x00000017ff057819 */ /* 0x000fe40000011602 */
[----:B------:R-:W-:Y:S02]  /*12e0*/  LOP3.LUT R10, R6, 0xff, RZ, 0xc0, !PT ;  /* 0x000000ff060a7812 */ /* 0x000fe400078ec0ff */
[----:B------:R-:W-:Y:S02]  /*12f0*/  LOP3.LUT R8, R5, 0xff, RZ, 0xc0, !PT ;  /* 0x000000ff05087812 */ /* 0x000fe400078ec0ff */
[----:B------:R-:W-:-:S03]  /*1300*/  IADD3 R7, PT, PT, R10, -0x1, RZ ;  /* 0xffffffff0a077810 */ /* 0x000fc60007ffe0ff */
[----:B------:R-:W-:Y:S01]  /*1310*/  VIADD R6, R8, 0xffffffff ;  /* 0xffffffff08067836 */ /* 0x000fe20000000000 */
        /* <DEDUP_REMOVED lines=22> */
[----:B------:R-:W-:Y:S02]  /*1480*/  @P0 IMAD.MOV.U32 R5, RZ, RZ, RZ ;  /* 0x000000ffff050224 */ /* 0x000fe400078e00ff */
[----:B------:R-:W-:Y:S01]  /*1490*/  @!P0 FFMA R2, R2, 1.84467440737095516160e+19, RZ ;  /* 0x5f80000002028823 */ /* 0x000fe200000000ff */
[----:B------:R-:W-:Y:S02]  /*14a0*/  @!P0 IMAD.MOV.U32 R5, RZ, RZ, -0x40 ;  /* 0xffffffc0ff058424 */ /* 0x000fe400078e00ff */
[----:B------:R-:W-:Y:S02]  /*14b0*/  @!P1 FFMA R3, R3, 1.84467440737095516160e+19, RZ ;  /* 0x5f80000003039823 */ /* 0x000fe400000000ff */
[----:B------:R-:W-:-:S07]  /*14c0*/  @!P1 VIADD R5, R5, 0x40 ;  /* 0x0000004005059836 */ /* 0x000fce0000000000 */
.L_x_31:
[----:B------:R-:W-:-:S04]  /*14d0*/  LEA R6, R10, 0xc0800000, 0x17 ;  /* 0xc08000000a067811 */ /* 0x000fc800078eb8ff */
[----:B------:R-:W-:Y:S01]  /*14e0*/  IADD3 R6, PT, PT, -R6, R3, RZ ;  /* 0x0000000306067210 */ /* 0x000fe20007ffe1ff */
[----:B------:R-:W-:-:S03]  /*14f0*/  VIADD R3, R8, 0xffffff81 ;  /* 0xffffff8108037836 */ /* 0x000fc60000000000 */
        /* <DEDUP_REMOVED lines=14> */
[----:B------:R-:W-:-:S04]  /*15e0*/  IMAD.IADD R9, R2, 0x1, R6 ;  /* 0x0000000102097824 */ /* 0x000fc800078e0206 */
[----:B------:R-:W-:-:S05]  /*15f0*/  VIADD R2, R9, 0xffffffff ;  /* 0xffffffff09027836 */ /* 0x000fca0000000000 */
        /* <DEDUP_REMOVED lines=15> */
[----:B------:R-:W-:Y:S02]  /*16f0*/  ISETP.NE.AND P1, PT, R9, RZ, PT ;  /* 0x000000ff0900720c */ /* 0x000fe40003f25270 */
[----:B------:R-:W-:-:S02]  /*1700*/  LOP3.LUT R5, R5, 0x800000, RZ, 0xfc, !PT ;  /* 0x0080000005057812 */ /* 0x000fc400078efcff */
[----:B------:R-:W-:Y:S02]  /*1710*/  IADD3 R8, PT, PT, -R9, RZ, RZ ;  /* 0x000000ff09087210 */ /* 0x000fe40007ffe1ff */
[----:B------:R-:W-:Y:S02]  /*1720*/  SHF.L.U32 R6, R5, R6, RZ ;  /* 0x0000000605067219 */ /* 0x000fe400000006ff */
[----:B------:R-:W-:Y:S02]  /*1730*/  FSETP.NEU.FTZ.AND P0, PT, R2, R3, PT ;  /* 0x000000030200720b */ /* 0x000fe40003f1d000 */
[----:B------:R-:W-:Y:S02]  /*1740*/  SEL R2, R8, RZ, P2 ;  /* 0x000000ff08027207 */ /* 0x000fe40001000000 */
[----:B------:R-:W-:Y:S02]  /*1750*/  ISETP.NE.AND P1, PT, R6, RZ, P1 ;  /* 0x000000ff0600720c */ /* 0x000fe40000f25270 */
[----:B------:R-:W-:-:S02]  /*1760*/  SHF.R.U32.HI R2, RZ, R2, R5 ;  /* 0x00000002ff027219 */ /* 0x000fc40000011605 */
[----:B------:R-:W-:Y:S02]  /*1770*/  PLOP3.LUT P0, PT, P0, P1, PT, 0xf8, 0x8f ;  /* 0x00000000008f781c */ /* 0x000fe40000703f70 */
[----:B------:R-:W-:Y:S02]  /*1780*/  SHF.R.U32.HI R6, RZ, 0x1, R2 ;  /* 0x00000001ff067819 */ /* 0x000fe40000011602 */
[----:B------:R-:W-:-:S04]  /*1790*/  SEL R3, RZ, 0x1, !P0 ;  /* 0x00000001ff037807 */ /* 0x000fc80004000000 */
[----:B------:R-:W-:-:S04]  /*17a0*/  LOP3.LUT R3, R3, 0x1, R6, 0xf8, !PT ;  /* 0x0000000103037812 */ /* 0x000fc800078ef806 */
[----:B------:R-:W-:-:S05]  /*17b0*/  LOP3.LUT R3, R3, R2, RZ, 0xc0, !PT ;  /* 0x0000000203037212 */ /* 0x000fca00078ec0ff */
[----:B------:R-:W-:-:S05]  /*17c0*/  IMAD.IADD R6, R6, 0x1, R3 ;  /* 0x0000000106067824 */ /* 0x000fca00078e0203 */
[----:B------:R-:W-:Y:S01]  /*17d0*/  LOP3.LUT R7, R6, R7, RZ, 0xfc, !PT ;  /* 0x0000000706077212 */ /* 0x000fe200078efcff */
[----:B------:R-:W-:Y:S06]  /*17e0*/  BRA `(.L_x_38) ;  /* 0x0000000000347947 */ /* 0x000fec0003800000 */
.L_x_37:
[----:B------:R-:W-:-:S04]  /*17f0*/  LOP3.LUT R7, R7, 0x80000000, RZ, 0xc0, !PT ;  /* 0x8000000007077812 */ /* 0x000fc800078ec0ff */
[----:B------:R-:W-:Y:S01]  /*1800*/  LOP3.LUT R7, R7, 0x7f800000, RZ, 0xfc, !PT ;  /* 0x7f80000007077812 */ /* 0x000fe200078efcff */
[----:B------:R-:W-:Y:S06]  /*1810*/  BRA `(.L_x_38) ;  /* 0x0000000000287947 */ /* 0x000fec0003800000 */
.L_x_36:
[----:B------:R-:W-:Y:S01]  /*1820*/  IMAD R7, R6, 0x800000, R7 ;  /* 0x0080000006077824 */ /* 0x000fe200078e0207 */
[----:B------:R-:W-:Y:S06]  /*1830*/  BRA `(.L_x_38) ;  /* 0x0000000000207947 */ /* 0x000fec0003800000 */
.L_x_35:
[----:B------:R-:W-:-:S04]  /*1840*/  LOP3.LUT R2, R3, 0x80000000, R2, 0x48, !PT ;  /* 0x8000000003027812 */ /* 0x000fc800078e4802 */
[----:B------:R-:W-:Y:S01]  /*1850*/  LOP3.LUT R7, R2, 0x7f800000, RZ, 0xfc, !PT ;  /* 0x7f80000002077812 */ /* 0x000fe200078efcff */
[----:B------:R-:W-:Y:S06]  /*1860*/  BRA `(.L_x_38) ;  /* 0x0000000000147947 */ /* 0x000fec0003800000 */
.L_x_34:
[----:B------:R-:W-:Y:S01]  /*1870*/  LOP3.LUT R7, R3, 0x80000000, R2, 0x48, !PT ;  /* 0x8000000003077812 */ /* 0x000fe200078e4802 */
[----:B------:R-:W-:Y:S06]  /*1880*/  BRA `(.L_x_38) ;  /* 0x00000000000c7947 */ /* 0x000fec0003800000 */
.L_x_33:
[----:B------:R-:W0:Y:S01]  /*1890*/  MUFU.RSQ R7, -QNAN ;  /* 0xffc0000000077908 */ /* 0x000e220000001400 */
[----:B------:R-:W-:Y:S05]  /*18a0*/  BRA `(.L_x_38) ;  /* 0x0000000000047947 */ /* 0x000fea0003800000 */
.L_x_32:
[----:B------:R-:W-:-:S07]  /*18b0*/  FADD.FTZ R7, R2, R3 ;  /* 0x0000000302077221 */ /* 0x000fce0000010000 */
.L_x_38:
[----:B------:R-:W-:-:S04]  /*18c0*/  IMAD.MOV.U32 R5, RZ, RZ, 0x0 ;  /* 0x00000000ff057424 */ /* 0x000fc800078e00ff */
[----:B0-----:R-:W-:Y:S05]  /*18d0*/  RET.REL.NODEC R4 `(_Z16downscalerKernelIiEvPKT_PS0_iiiii) ;  /* 0xffffffe404c87950 */ /* 0x001fea0003c3ffff */
.L_x_39:
        /* <DEDUP_REMOVED lines=10> */
.L_x_41:


//--------------------- .nv.global.init           --------------------------
	.section	.nv.global.init,"aw",@progbits
.nv.global.init:
	.type		$str,@object
	.size		$str,(.L_0 - $str)
$str:
        /*0000*/ 	.byte	0x6c, 0x6d, 0x61, 0x6f, 0x20, 0x77, 0x68, 0x61, 0x74, 0x20, 0x6b, 0x69, 0x6e, 0x64, 0x20, 0x6f
        /*0010*/ 	.byte	0x66, 0x20, 0x6d, 0x61, 0x74, 0x72, 0x69, 0x78, 0x20, 0x73, 0x68, 0x69, 0x74, 0x20, 0x69, 0x73
        /*0020*/ 	.byte	0x20, 0x74, 0x68, 0x69, 0x73, 0x3f, 0x20, 0x6c, 0x6f, 0x6c, 0x0a, 0x00
.L_0:


//--------------------- .nv.shared.reserved.0     --------------------------
	.section	.nv.shared.reserved.0,"aw",@nobits
	.weak		__nv_reservedSMEM_offset_0_alias
	.size		__nv_reservedSMEM_offset_0_alias, 0, 64
	.other		__nv_reservedSMEM_offset_0_alias,@"STO_CUDA_RESERVED_SHARED STV_DEFAULT"
__nv_reservedSMEM_offset_0_alias:
	.zero		0
	.zero		64


//--------------------- .nv.constant0._Z16downscalerKernelIfEvPKT_PS0_iiiii --------------------------
	.section	.nv.constant0._Z16downscalerKernelIfEvPKT_PS0_iiiii,"a",@progbits
	.sectionflags	@""
	.align	4
.nv.constant0._Z16downscalerKernelIfEvPKT_PS0_iiiii:
	.zero		932


//--------------------- .nv.constant0._Z16downscalerKernelIiEvPKT_PS0_iiiii --------------------------
	.section	.nv.constant0._Z16downscalerKernelIiEvPKT_PS0_iiiii,"a",@progbits
	.sectionflags	@""
	.align	4
.nv.constant0._Z16downscalerKernelIiEvPKT_PS0_iiiii:
	.zero		932


//--------------------- SYMBOLS --------------------------

	.type		.nv.reservedSmem.offset0,@object
	.size		.nv.reservedSmem.offset0,0x4
	.type		vprintf,@function
